// auto-generated by cutlass_sweep.sparse_gemm — config: {"arch": "sm_100", "cluster_m": 2, "cluster_n": 1, "dtype": "e4m3", "tile_k": 128, "tile_m": 256, "tile_n": 128}
#include "cutlass/cutlass.h"
#include "cutlass/gemm/collective/collective_builder.hpp"
#include "cutlass/gemm/device/gemm_universal_adapter.h"
#include "cutlass/gemm/kernel/gemm_universal.hpp"
#include "cutlass/epilogue/collective/collective_builder.hpp"

using Elem = cutlass::float_e4m3_t;
using Acc  = float;
using TileShape    = cute::Shape<cute::_256, cute::_128, cute::_128>;
using ClusterShape = cute::Shape<cute::_2, cute::_1, cute::_1>;

using CollectiveEpilogue = typename cutlass::epilogue::collective::CollectiveBuilder<
    cutlass::arch::Sm100, cutlass::arch::OpClassSparseTensorOp,
    TileShape, ClusterShape,
    cutlass::epilogue::collective::EpilogueTileAuto,
    Acc, Acc,
    Acc, cutlass::layout::ColumnMajor, 128 / cutlass::sizeof_bits<Acc>::value,
    Acc, cutlass::layout::ColumnMajor, 128 / cutlass::sizeof_bits<Acc>::value,
    cutlass::epilogue::TmaWarpSpecialized2Sm
  >::CollectiveOp;

using CollectiveMainloop = typename cutlass::gemm::collective::CollectiveBuilder<
    cutlass::arch::Sm100, cutlass::arch::OpClassSparseTensorOp,
    Elem, cutlass::layout::RowMajor, 2 * 128 / cutlass::sizeof_bits<Elem>::value,
    Elem, cutlass::layout::ColumnMajor, 128 / cutlass::sizeof_bits<Elem>::value,
    Acc,
    TileShape, ClusterShape,
    cutlass::gemm::collective::StageCountAutoCarveoutEpi<CollectiveEpilogue>,
    cutlass::gemm::KernelSparseTmaWarpSpecialized2SmSm100
  >::CollectiveOp;

using GemmKernel = cutlass::gemm::kernel::GemmUniversal<
    cute::Shape<int,int,int,int>,
    CollectiveMainloop,
    CollectiveEpilogue
>;
using Gemm = cutlass::gemm::device::GemmUniversalAdapter<GemmKernel>;

auto* _anchor = &cutlass::device_kernel<GemmKernel>;


// ===== COMPILED SASS (sm_100a) =====

	.target	sm_100a

	.elftype	@"ET_EXEC"


//--------------------- .note.nv.tkinfo           --------------------------
	.section	.note.nv.tkinfo,"",@"SHT_NOTE"
	.sectionflags	@"SHF_NOTE_NV_TKINFO"
	.tkinfo
        /*0018*/ 	.word	0x00000002
        /*0030*/ 	.string	""
        /*0030*/ 	.string	"ptxas"
        /*0030*/ 	.string	"Cuda compilation tools, release 13.0, V13.0.88"
        /*0030*/ 	.string	"Build cuda_13.0.r13.0/compiler.36424714_0"
        /*0030*/ 	.string	"-arch sm_100a -m 64 "



//--------------------- .note.nv.cuinfo           --------------------------
	.section	.note.nv.cuinfo,"",@"SHT_NOTE"
	.sectionflags	@"SHF_NOTE_NV_CUINFO"
        /*0018*/ 	.short	0x0002
        /*001a*/ 	.short	0x0064
        /*001c*/ 	.short	0x0082
	.zero		2


//--------------------- .nv.info                  --------------------------
	.section	.nv.info,"",@"SHT_CUDA_INFO"
	.align	4


	//----- nvinfo : EIATTR_REGCOUNT
	.align		4
        /*0000*/ 	.byte	0x04, 0x2f
        /*0002*/ 	.short	(.L_19 - .L_18)
	.align		4
.L_18:
        /*0004*/ 	.word	index@(_ZN7cutlass13device_kernelINS_4gemm6kernel13GemmUniversalIN4cute5tupleIJiiiiEEENS1_10collective13CollectiveMmaINS1_41MainloopSm100TmaUmmaWarpSpecializedSparseILi9ELi2ELi2ENS5_IJNS4_1CILi2EEENSA_ILi1EEESC_EEEEENS5_IJNSA_ILi256EEENSA_ILi128EEESG_EEENS_12float_e4m3_tENS5_IJNS4_6LayoutINS5_IJiNS5_IJSB_iEEEiEEENS5_IJlNS5_IJSC_SB_EEElEEEEENSJ_INS5_IJNS5_IJSG_iEEESP_iEEENS5_IJNS5_IJSG_NSA_ILi16384EEEEEENS5_IJSC_lEEElEEEEEEEESI_NS5_IJlSC_lEEENS4_8TiledMMAINS4_8MMA_AtomIJNS4_32SM100_MMA_F8F6F4_2x1SM_SS_SPARSEISI_SI_fLi256ELi128ELNS4_4UMMA5MajorE0ELS12_0ELNS11_7ScaleInE0ELS13_0EEEEEENSJ_INS5_IJSC_SC_SC_EEENS5_IJNSA_ILi0EEES17_S17_EEEEENS5_IJNS4_10UnderscoreES1A_S1A_EEEEENS4_18SM100_TMA_2SM_LOADENS4_14ComposedLayoutINS4_7SwizzleILi2ELi4ELi3EEENS4_25smem_sparse_ptr_flag_bitsILi2ELi8EEENSJ_INS5_IJNS5_IJSC_NSA_ILi8EEEEEENS5_IJSB_NSA_ILi64EEEEEEEEENS5_IJNS5_IJS17_SG_EEESM_EEEEEEEvNS4_8identityES1D_NS1E_INS1F_ILi3ELi4ELi3EEENS4_18smem_ptr_flag_bitsILi8EEENSJ_INS5_IJS1J_SG_EEENS5_IJSG_SC_EEEEEEEvS1S_EENS_8epilogue10collective18CollectiveEpilogueINS21_23Sm100TmaWarpSpecializedILi4ELi2ELi32ELb1ELb0EEEJNS5_IJSG_SG_SG_EEENS5_IJNSJ_ISG_SC_EENSJ_INSA_ILi32EEESC_EEEEEfNS5_IJSC_llEEEfS2B_NS21_6fusion15FusionCallbacksIS25_NS2C_17LinearCombinationIffffLNS_15FloatRoundStyleE2EEES26_S2A_JEEENS4_5SM1004TMEM4LOAD26SM100_TMEM_LOAD_32dp32b32xENS4_13SM90_TMA_LOADENS1E_INS1F_ILi2ELi5ELi2EEENS1U_ILi32EEENSJ_INS5_IJS28_NSA_ILi4EEEEEENS5_IJSC_S28_EEEEEEENS4_39AutoVectorizingCopyWithAssumedAlignmentILi128EEENS4_14SM90_TMA_STOREES2T_S2V_S2V_EEEvvEEEEvNT_6ParamsE)
        /*0008*/ 	.word	0x00000075


	//----- nvinfo : EIATTR_FRAME_SIZE
	.align		4
.L_19:
        /*000c*/ 	.byte	0x04, 0x11
        /*000e*/ 	.short	(.L_21 - .L_20)
	.align		4
.L_20:
        /*0010*/ 	.word	index@($__internal_2_$__cuda_sm10x_tcgen05_guardrail_trap_unallocated_columns_being_dealloced)
        /*0014*/ 	.word	0x00000000


	//----- nvinfo : EIATTR_FRAME_SIZE
	.align		4
.L_21:
        /*0018*/ 	.byte	0x04, 0x11
        /*001a*/ 	.short	(.L_23 - .L_22)
	.align		4
.L_22:
        /*001c*/ 	.word	index@($__internal_1_$__cuda_sm10x_tcgen05_guardrail_trap_phase_invalid_during_alloc)
        /*0020*/ 	.word	0x00000000


	//----- nvinfo : EIATTR_FRAME_SIZE
	.align		4
.L_23:
        /*0024*/ 	.byte	0x04, 0x11
        /*0026*/ 	.short	(.L_25 - .L_24)
	.align		4
.L_24:
        /*0028*/ 	.word	index@($__internal_0_$__cuda_sm10x_tcgen05_guardrail_trap_col_being_dealloced_not_returned_by_alloc)
        /*002c*/ 	.word	0x00000000


	//----- nvinfo : EIATTR_FRAME_SIZE
	.align		4
.L_25:
        /*0030*/ 	.byte	0x04, 0x11
        /*0032*/ 	.short	(.L_27 - .L_26)
	.align		4
.L_26:
        /*0034*/ 	.word	index@(_ZN7cutlass13device_kernelINS_4gemm6kernel13GemmUniversalIN4cute5tupleIJiiiiEEENS1_10collective13CollectiveMmaINS1_41MainloopSm100TmaUmmaWarpSpecializedSparseILi9ELi2ELi2ENS5_IJNS4_1CILi2EEENSA_ILi1EEESC_EEEEENS5_IJNSA_ILi256EEENSA_ILi128EEESG_EEENS_12float_e4m3_tENS5_IJNS4_6LayoutINS5_IJiNS5_IJSB_iEEEiEEENS5_IJlNS5_IJSC_SB_EEElEEEEENSJ_INS5_IJNS5_IJSG_iEEESP_iEEENS5_IJNS5_IJSG_NSA_ILi16384EEEEEENS5_IJSC_lEEElEEEEEEEESI_NS5_IJlSC_lEEENS4_8TiledMMAINS4_8MMA_AtomIJNS4_32SM100_MMA_F8F6F4_2x1SM_SS_SPARSEISI_SI_fLi256ELi128ELNS4_4UMMA5MajorE0ELS12_0ELNS11_7ScaleInE0ELS13_0EEEEEENSJ_INS5_IJSC_SC_SC_EEENS5_IJNSA_ILi0EEES17_S17_EEEEENS5_IJNS4_10UnderscoreES1A_S1A_EEEEENS4_18SM100_TMA_2SM_LOADENS4_14ComposedLayoutINS4_7SwizzleILi2ELi4ELi3EEENS4_25smem_sparse_ptr_flag_bitsILi2ELi8EEENSJ_INS5_IJNS5_IJSC_NSA_ILi8EEEEEENS5_IJSB_NSA_ILi64EEEEEEEEENS5_IJNS5_IJS17_SG_EEESM_EEEEEEEvNS4_8identityES1D_NS1E_INS1F_ILi3ELi4ELi3EEENS4_18smem_ptr_flag_bitsILi8EEENSJ_INS5_IJS1J_SG_EEENS5_IJSG_SC_EEEEEEEvS1S_EENS_8epilogue10collective18CollectiveEpilogueINS21_23Sm100TmaWarpSpecializedILi4ELi2ELi32ELb1ELb0EEEJNS5_IJSG_SG_SG_EEENS5_IJNSJ_ISG_SC_EENSJ_INSA_ILi32EEESC_EEEEEfNS5_IJSC_llEEEfS2B_NS21_6fusion15FusionCallbacksIS25_NS2C_17LinearCombinationIffffLNS_15FloatRoundStyleE2EEES26_S2A_JEEENS4_5SM1004TMEM4LOAD26SM100_TMEM_LOAD_32dp32b32xENS4_13SM90_TMA_LOADENS1E_INS1F_ILi2ELi5ELi2EEENS1U_ILi32EEENSJ_INS5_IJS28_NSA_ILi4EEEEEENS5_IJSC_S28_EEEEEEENS4_39AutoVectorizingCopyWithAssumedAlignmentILi128EEENS4_14SM90_TMA_STOREES2T_S2V_S2V_EEEvvEEEEvNT_6ParamsE)
        /*0038*/ 	.word	0x00000000


	//----- nvinfo : EIATTR_MIN_STACK_SIZE
	.align		4
.L_27:
        /*003c*/ 	.byte	0x04, 0x12
        /*003e*/ 	.short	(.L_29 - .L_28)
	.align		4
.L_28:
        /*0040*/ 	.word	index@(_ZN7cutlass13device_kernelINS_4gemm6kernel13GemmUniversalIN4cute5tupleIJiiiiEEENS1_10collective13CollectiveMmaINS1_41MainloopSm100TmaUmmaWarpSpecializedSparseILi9ELi2ELi2ENS5_IJNS4_1CILi2EEENSA_ILi1EEESC_EEEEENS5_IJNSA_ILi256EEENSA_ILi128EEESG_EEENS_12float_e4m3_tENS5_IJNS4_6LayoutINS5_IJiNS5_IJSB_iEEEiEEENS5_IJlNS5_IJSC_SB_EEElEEEEENSJ_INS5_IJNS5_IJSG_iEEESP_iEEENS5_IJNS5_IJSG_NSA_ILi16384EEEEEENS5_IJSC_lEEElEEEEEEEESI_NS5_IJlSC_lEEENS4_8TiledMMAINS4_8MMA_AtomIJNS4_32SM100_MMA_F8F6F4_2x1SM_SS_SPARSEISI_SI_fLi256ELi128ELNS4_4UMMA5MajorE0ELS12_0ELNS11_7ScaleInE0ELS13_0EEEEEENSJ_INS5_IJSC_SC_SC_EEENS5_IJNSA_ILi0EEES17_S17_EEEEENS5_IJNS4_10UnderscoreES1A_S1A_EEEEENS4_18SM100_TMA_2SM_LOADENS4_14ComposedLayoutINS4_7SwizzleILi2ELi4ELi3EEENS4_25smem_sparse_ptr_flag_bitsILi2ELi8EEENSJ_INS5_IJNS5_IJSC_NSA_ILi8EEEEEENS5_IJSB_NSA_ILi64EEEEEEEEENS5_IJNS5_IJS17_SG_EEESM_EEEEEEEvNS4_8identityES1D_NS1E_INS1F_ILi3ELi4ELi3EEENS4_18smem_ptr_flag_bitsILi8EEENSJ_INS5_IJS1J_SG_EEENS5_IJSG_SC_EEEEEEEvS1S_EENS_8epilogue10collective18CollectiveEpilogueINS21_23Sm100TmaWarpSpecializedILi4ELi2ELi32ELb1ELb0EEEJNS5_IJSG_SG_SG_EEENS5_IJNSJ_ISG_SC_EENSJ_INSA_ILi32EEESC_EEEEEfNS5_IJSC_llEEEfS2B_NS21_6fusion15FusionCallbacksIS25_NS2C_17LinearCombinationIffffLNS_15FloatRoundStyleE2EEES26_S2A_JEEENS4_5SM1004TMEM4LOAD26SM100_TMEM_LOAD_32dp32b32xENS4_13SM90_TMA_LOADENS1E_INS1F_ILi2ELi5ELi2EEENS1U_ILi32EEENSJ_INS5_IJS28_NSA_ILi4EEEEEENS5_IJSC_S28_EEEEEEENS4_39AutoVectorizingCopyWithAssumedAlignmentILi128EEENS4_14SM90_TMA_STOREES2T_S2V_S2V_EEEvvEEEEvNT_6ParamsE)
        /*0044*/ 	.word	0x00000000
.L_29:


//--------------------- .nv.compat                --------------------------
	.section	.nv.compat,"",@"SHT_CUDA_COMPAT_INFO"
	.align	4
        /*0000*/ 	.byte	0x02, 0x09, 0x01, 0x00, 0x02, 0x02, 0x02, 0x00, 0x02, 0x05, 0x05, 0x00, 0x03, 0x07, 0x01, 0x01
        /*0010*/ 	.byte	0x02, 0x03, 0x01, 0x00, 0x02, 0x06, 0x01, 0x00, 0x04, 0x0b, 0x08, 0x00, 0x09, 0x00, 0x00, 0x00
        /*0020*/ 	.byte	0x00, 0x00, 0x00, 0x00


//--------------------- .nv.info._ZN7cutlass13device_kernelINS_4gemm6kernel13GemmUniversalIN4cute5tupleIJiiiiEEENS1_10collective13CollectiveMmaINS1_41MainloopSm100TmaUmmaWarpSpecializedSparseILi9ELi2ELi2ENS5_IJNS4_1CILi2EEENSA_ILi1EEESC_EEEEENS5_IJNSA_ILi256EEENSA_ILi128EEESG_EEENS_12float_e4m3_tENS5_IJNS4_6LayoutINS5_IJiNS5_IJSB_iEEEiEEENS5_IJlNS5_IJSC_SB_EEElEEEEENSJ_INS5_IJNS5_IJSG_iEEESP_iEEENS5_IJNS5_IJSG_NSA_ILi16384EEEEEENS5_IJSC_lEEElEEEEEEEESI_NS5_IJlSC_lEEENS4_8TiledMMAINS4_8MMA_AtomIJNS4_32SM100_MMA_F8F6F4_2x1SM_SS_SPARSEISI_SI_fLi256ELi128ELNS4_4UMMA5MajorE0ELS12_0ELNS11_7ScaleInE0ELS13_0EEEEEENSJ_INS5_IJSC_SC_SC_EEENS5_IJNSA_ILi0EEES17_S17_EEEEENS5_IJNS4_10UnderscoreES1A_S1A_EEEEENS4_18SM100_TMA_2SM_LOADENS4_14ComposedLayoutINS4_7SwizzleILi2ELi4ELi3EEENS4_25smem_sparse_ptr_flag_bitsILi2ELi8EEENSJ_INS5_IJNS5_IJSC_NSA_ILi8EEEEEENS5_IJSB_NSA_ILi64EEEEEEEEENS5_IJNS5_IJS17_SG_EEESM_EEEEEEEvNS4_8identityES1D_NS1E_INS1F_ILi3ELi4ELi3EEENS4_18smem_ptr_flag_bitsILi8EEENSJ_INS5_IJS1J_SG_EEENS5_IJSG_SC_EEEEEEEvS1S_EENS_8epilogue10collective18CollectiveEpilogueINS21_23Sm100TmaWarpSpecializedILi4ELi2ELi32ELb1ELb0EEEJNS5_IJSG_SG_SG_EEENS5_IJNSJ_ISG_SC_EENSJ_INSA_ILi32EEESC_EEEEEfNS5_IJSC_llEEEfS2B_NS21_6fusion15FusionCallbacksIS25_NS2C_17LinearCombinationIffffLNS_15FloatRoundStyleE2EEES26_S2A_JEEENS4_5SM1004TMEM4LOAD26SM100_TMEM_LOAD_32dp32b32xENS4_13SM90_TMA_LOADENS1E_INS1F_ILi2ELi5ELi2EEENS1U_ILi32EEENSJ_INS5_IJS28_NSA_ILi4EEEEEENS5_IJSC_S28_EEEEEEENS4_39AutoVectorizingCopyWithAssumedAlignmentILi128EEENS4_14SM90_TMA_STOREES2T_S2V_S2V_EEEvvEEEEvNT_6ParamsE --------------------------
	.section	.nv.info._ZN7cutlass13device_kernelINS_4gemm6kernel13GemmUniversalIN4cute5tupleIJiiiiEEENS1_10collective13CollectiveMmaINS1_41MainloopSm100TmaUmmaWarpSpecializedSparseILi9ELi2ELi2ENS5_IJNS4_1CILi2EEENSA_ILi1EEESC_EEEEENS5_IJNSA_ILi256EEENSA_ILi128EEESG_EEENS_12float_e4m3_tENS5_IJNS4_6LayoutINS5_IJiNS5_IJSB_iEEEiEEENS5_IJlNS5_IJSC_SB_EEElEEEEENSJ_INS5_IJNS5_IJSG_iEEESP_iEEENS5_IJNS5_IJSG_NSA_ILi16384EEEEEENS5_IJSC_lEEElEEEEEEEESI_NS5_IJlSC_lEEENS4_8TiledMMAINS4_8MMA_AtomIJNS4_32SM100_MMA_F8F6F4_2x1SM_SS_SPARSEISI_SI_fLi256ELi128ELNS4_4UMMA5MajorE0ELS12_0ELNS11_7ScaleInE0ELS13_0EEEEEENSJ_INS5_IJSC_SC_SC_EEENS5_IJNSA_ILi0EEES17_S17_EEEEENS5_IJNS4_10UnderscoreES1A_S1A_EEEEENS4_18SM100_TMA_2SM_LOADENS4_14ComposedLayoutINS4_7SwizzleILi2ELi4ELi3EEENS4_25smem_sparse_ptr_flag_bitsILi2ELi8EEENSJ_INS5_IJNS5_IJSC_NSA_ILi8EEEEEENS5_IJSB_NSA_ILi64EEEEEEEEENS5_IJNS5_IJS17_SG_EEESM_EEEEEEEvNS4_8identityES1D_NS1E_INS1F_ILi3ELi4ELi3EEENS4_18smem_ptr_flag_bitsILi8EEENSJ_INS5_IJS1J_SG_EEENS5_IJSG_SC_EEEEEEEvS1S_EENS_8epilogue10collective18CollectiveEpilogueINS21_23Sm100TmaWarpSpecializedILi4ELi2ELi32ELb1ELb0EEEJNS5_IJSG_SG_SG_EEENS5_IJNSJ_ISG_SC_EENSJ_INSA_ILi32EEESC_EEEEEfNS5_IJSC_llEEEfS2B_NS21_6fusion15FusionCallbacksIS25_NS2C_17LinearCombinationIffffLNS_15FloatRoundStyleE2EEES26_S2A_JEEENS4_5SM1004TMEM4LOAD26SM100_TMEM_LOAD_32dp32b32xENS4_13SM90_TMA_LOADENS1E_INS1F_ILi2ELi5ELi2EEENS1U_ILi32EEENSJ_INS5_IJS28_NSA_ILi4EEEEEENS5_IJSC_S28_EEEEEEENS4_39AutoVectorizingCopyWithAssumedAlignmentILi128EEENS4_14SM90_TMA_STOREES2T_S2V_S2V_EEEvvEEEEvNT_6ParamsE,"",@"SHT_CUDA_INFO"
	.sectionflags	@""
	.align	4


	//----- nvinfo : EIATTR_CUDA_API_VERSION
	.align		4
        /*0000*/ 	.byte	0x04, 0x37
        /*0002*/ 	.short	(.L_31 - .L_30)
.L_30:
        /*0004*/ 	.word	0x00000082


	//----- nvinfo : EIATTR_KPARAM_INFO
	.align		4
.L_31:
        /*0008*/ 	.byte	0x04, 0x17
        /*000a*/ 	.short	(.L_33 - .L_32)
.L_32:
        /*000c*/ 	.word	0x00000000
        /*0010*/ 	.short	0x0000
        /*0012*/ 	.short	0x0000
        /*0014*/ 	.byte	0x00, 0xf0, 0x01, 0x28


	//----- nvinfo : EIATTR_AT_ENTRY_FRAGMENTS
	.align		4
.L_33:
        /*0018*/ 	.byte	0x04, 0x4f
        /*001a*/ 	.short	(.L_35 - .L_34)


	//   ....[0]....
.L_34:
        /*001c*/ 	.word	0x00000007


	//----- nvinfo : EIATTR_RESERVED_SMEM_USED
	.align		4
.L_35:
        /*0020*/ 	.byte	0x01, 0x41
	.zero		2


	//----- nvinfo : EIATTR_SPARSE_MMA_MASK
	.align		4
        /*0024*/ 	.byte	0x03, 0x50
        /*0026*/ 	.short	0x0040


	//----- nvinfo : EIATTR_TCGEN05_2CTA_USED
	.align		4
        /*0028*/ 	.byte	0x01, 0x52
	.zero		2


	//----- nvinfo : EIATTR_MAXREG_COUNT
	.align		4
        /*002c*/ 	.byte	0x03, 0x1b
        /*002e*/ 	.short	0x00ff


	//----- nvinfo : EIATTR_NUM_BARRIERS
	.align		4
        /*0030*/ 	.byte	0x02, 0x4c
        /*0032*/ 	.byte	0x07
	.zero		1


	//----- nvinfo : EIATTR_EXTERNS
	.align		4
        /*0034*/ 	.byte	0x04, 0x0f
        /*0036*/ 	.short	(.L_37 - .L_36)


	//   ....[0]....
	.align		4
.L_36:
        /*0038*/ 	.word	index@(__assertfail)


	//----- nvinfo : EIATTR_MERCURY_ISA_VERSION
	.align		4
.L_37:
        /*003c*/ 	.byte	0x03, 0x5f
        /*003e*/ 	.short	0x0101


	//----- nvinfo : EIATTR_INT_WARP_WIDE_INSTR_OFFSETS
	.align		4
        /*0040*/ 	.byte	0x04, 0x31
        /*0042*/ 	.short	(.L_39 - .L_38)


	//   ....[0]....
.L_38:
        /*0044*/ 	.word	0x00000d90


	//   ....[1]....
        /*0048*/ 	.word	0x00000e30


	//   ....[2]....
        /*004c*/ 	.word	0x00001d60


	//   ....[3]....
        /*0050*/ 	.word	0x00003d20


	//   ....[4]....
        /*0054*/ 	.word	0x00003d40


	//   ....[5]....
        /*0058*/ 	.word	0x00003d70


	//   ....[6]....
        /*005c*/ 	.word	0x000046d0


	//   ....[7]....
        /*0060*/ 	.word	0x000046f0


	//   ....[8]....
        /*0064*/ 	.word	0x00004790


	//   ....[9]....
        /*0068*/ 	.word	0x00004830


	//   ....[10]....
        /*006c*/ 	.word	0x000048f0


	//   ....[11]....
        /*0070*/ 	.word	0x00004970


	//   ....[12]....
        /*0074*/ 	.word	0x00004990


	//   ....[13]....
        /*0078*/ 	.word	0x00004a60


	//   ....[14]....
        /*007c*/ 	.word	0x00004af0


	//   ....[15]....
        /*0080*/ 	.word	0x00004bb0


	//   ....[16]....
        /*0084*/ 	.word	0x00004c40


	//   ....[17]....
        /*0088*/ 	.word	0x00004c60


	//   ....[18]....
        /*008c*/ 	.word	0x00004d90


	//   ....[19]....
        /*0090*/ 	.word	0x00004df0


	//   ....[20]....
        /*0094*/ 	.word	0x00004ea0


	//   ....[21]....
        /*0098*/ 	.word	0x00004ff0


	//   ....[22]....
        /*009c*/ 	.word	0x00005050


	//   ....[23]....
        /*00a0*/ 	.word	0x00005070


	//   ....[24]....
        /*00a4*/ 	.word	0x00005090


	//   ....[25]....
        /*00a8*/ 	.word	0x00005280


	//----- nvinfo : EIATTR_COOP_GROUP_MASK_REGIDS
	.align		4
.L_39:
        /*00ac*/ 	.byte	0x04, 0x29
        /*00ae*/ 	.short	(.L_41 - .L_40)


	//   ....[0]....
.L_40:
        /*00b0*/ 	.word	0xffffffff


	//   ....[1]....
        /*00b4*/ 	.word	0xffffffff


	//   ....[2]....
        /*00b8*/ 	.word	0xffffffff


	//   ....[3]....
        /*00bc*/ 	.word	0xffffffff


	//   ....[4]....
        /*00c0*/ 	.word	0xffffffff


	//   ....[5]....
        /*00c4*/ 	.word	0xffffffff


	//   ....[6]....
        /*00c8*/ 	.word	0xffffffff


	//   ....[7]....
        /*00cc*/ 	.word	0xffffffff


	//   ....[8]....
        /*00d0*/ 	.word	0xffffffff


	//   ....[9]....
        /*00d4*/ 	.word	0xffffffff


	//   ....[10]....
        /*00d8*/ 	.word	0xffffffff


	//   ....[11]....
        /*00dc*/ 	.word	0xffffffff


	//   ....[12]....
        /*00e0*/ 	.word	0xffffffff


	//   ....[13]....
        /*00e4*/ 	.word	0xffffffff


	//----- nvinfo : EIATTR_COOP_GROUP_INSTR_OFFSETS
	.align		4
.L_41:
        /*00e8*/ 	.byte	0x04, 0x28
        /*00ea*/ 	.short	(.L_43 - .L_42)


	//   ....[0]....
.L_42:
        /*00ec*/ 	.word	0x000000c0


	//   ....[1]....
        /*00f0*/ 	.word	0x00000530


	//   ....[2]....
        /*00f4*/ 	.word	0x00000740


	//   ....[3]....
        /*00f8*/ 	.word	0x000008d0


	//   ....[4]....
        /*00fc*/ 	.word	0x000009c0


	//   ....[5]....
        /*0100*/ 	.word	0x00000b20


	//   ....[6]....
        /*0104*/ 	.word	0x00000c70


	//   ....[7]....
        /*0108*/ 	.word	0x00000eb0


	//   ....[8]....
        /*010c*/ 	.word	0x00001c50


	//   ....[9]....
        /*0110*/ 	.word	0x00002cf0


	//   ....[10]....
        /*0114*/ 	.word	0x000031c0


	//   ....[11]....
        /*0118*/ 	.word	0x000031f0


	//   ....[12]....
        /*011c*/ 	.word	0x00003c30


	//   ....[13]....
        /*0120*/ 	.word	0x00003e30


	//----- nvinfo : EIATTR_VRC_CTA_INIT_COUNT
	.align		4
.L_43:
        /*0124*/ 	.byte	0x02, 0x4a
        /*0126*/ 	.byte	0x80
	.zero		1


	//----- nvinfo : EIATTR_SYSCALL_OFFSETS
	.align		4
        /*0128*/ 	.byte	0x04, 0x46
        /*012a*/ 	.short	(.L_45 - .L_44)


	//   ....[0]....
.L_44:
        /*012c*/ 	.word	0x00005d10


	//   ....[1]....
        /*0130*/ 	.word	0x00005e00


	//   ....[2]....
        /*0134*/ 	.word	0x00006850


	//   ....[3]....
        /*0138*/ 	.word	0x00007640


	//   ....[4]....
        /*013c*/ 	.word	0x00008410


	//   ....[5]....
        /*0140*/ 	.word	0x000091d0


	//----- nvinfo : EIATTR_MBARRIER_INSTR_OFFSETS
	.align		4
.L_45:
        /*0144*/ 	.byte	0x04, 0x39
        /*0146*/ 	.short	(.L_47 - .L_46)


	//   ....[0]....
.L_46:
        /*0148*/ 	.word	0x00000600
        /*014c*/ 	.word	0x000000ff
        /*0150*/ 	.word	0x00000000
        /*0154*/ 	.short	0x0100
        /*0156*/ 	.byte	0x07
	.zero		1


	//   ....[1]....
        /*0158*/ 	.word	0x00000610
        /*015c*/ 	.word	0x000000ff
        /*0160*/ 	.word	0x00000048
        /*0164*/ 	.short	0x0100
        /*0166*/ 	.byte	0x07
	.zero		1


	//   ....[2]....
        /*0168*/ 	.word	0x00000620
        /*016c*/ 	.word	0x000000ff
        /*0170*/ 	.word	0x00000008
        /*0174*/ 	.short	0x0100
        /*0176*/ 	.byte	0x07
	.zero		1


	//   ....[3]....
        /*0178*/ 	.word	0x00000630
        /*017c*/ 	.word	0x000000ff
        /*0180*/ 	.word	0x00000050
        /*0184*/ 	.short	0x0100
        /*0186*/ 	.byte	0x07
	.zero		1


	//   ....[4]....
        /*0188*/ 	.word	0x00000640
        /*018c*/ 	.word	0x000000ff
        /*0190*/ 	.word	0x00000010
        /*0194*/ 	.short	0x0100
        /*0196*/ 	.byte	0x07
	.zero		1


	//   ....[5]....
        /*0198*/ 	.word	0x00000650
        /*019c*/ 	.word	0x000000ff
        /*01a0*/ 	.word	0x00000058
        /*01a4*/ 	.short	0x0100
        /*01a6*/ 	.byte	0x07
	.zero		1


	//   ....[6]....
        /*01a8*/ 	.word	0x00000660
        /*01ac*/ 	.word	0x000000ff
        /*01b0*/ 	.word	0x00000018
        /*01b4*/ 	.short	0x0100
        /*01b6*/ 	.byte	0x07
	.zero		1


	//   ....[7]....
        /*01b8*/ 	.word	0x00000670
        /*01bc*/ 	.word	0x000000ff
        /*01c0*/ 	.word	0x00000060
        /*01c4*/ 	.short	0x0100
        /*01c6*/ 	.byte	0x07
	.zero		1


	//   ....[8]....
        /*01c8*/ 	.word	0x00000680
        /*01cc*/ 	.word	0x000000ff
        /*01d0*/ 	.word	0x00000020
        /*01d4*/ 	.short	0x0100
        /*01d6*/ 	.byte	0x07
	.zero		1


	//   ....[9]....
        /*01d8*/ 	.word	0x00000690
        /*01dc*/ 	.word	0x000000ff
        /*01e0*/ 	.word	0x00000068
        /*01e4*/ 	.short	0x0100
        /*01e6*/ 	.byte	0x07
	.zero		1


	//   ....[10]....
        /*01e8*/ 	.word	0x000006a0
        /*01ec*/ 	.word	0x000000ff
        /*01f0*/ 	.word	0x00000028
        /*01f4*/ 	.short	0x0100
        /*01f6*/ 	.byte	0x07
	.zero		1


	//   ....[11]....
        /*01f8*/ 	.word	0x000006b0
        /*01fc*/ 	.word	0x000000ff
        /*0200*/ 	.word	0x00000070
        /*0204*/ 	.short	0x0100
        /*0206*/ 	.byte	0x07
	.zero		1


	//   ....[12]....
        /*0208*/ 	.word	0x000006c0
        /*020c*/ 	.word	0x000000ff
        /*0210*/ 	.word	0x00000030
        /*0214*/ 	.short	0x0100
        /*0216*/ 	.byte	0x07
	.zero		1


	//   ....[13]....
        /*0218*/ 	.word	0x000006d0
        /*021c*/ 	.word	0x000000ff
        /*0220*/ 	.word	0x00000078
        /*0224*/ 	.short	0x0100
        /*0226*/ 	.byte	0x07
	.zero		1


	//   ....[14]....
        /*0228*/ 	.word	0x000006e0
        /*022c*/ 	.word	0x000000ff
        /*0230*/ 	.word	0x00000038
        /*0234*/ 	.short	0x0100
        /*0236*/ 	.byte	0x07
	.zero		1


	//   ....[15]....
        /*0238*/ 	.word	0x000006f0
        /*023c*/ 	.word	0x000000ff
        /*0240*/ 	.word	0x00000080
        /*0244*/ 	.short	0x0100
        /*0246*/ 	.byte	0x07
	.zero		1


	//   ....[16]....
        /*0248*/ 	.word	0x00000700
        /*024c*/ 	.word	0x000000ff
        /*0250*/ 	.word	0x00000040
        /*0254*/ 	.short	0x0100
        /*0256*/ 	.byte	0x07
	.zero		1


	//   ....[17]....
        /*0258*/ 	.word	0x00000710
        /*025c*/ 	.word	0x000000ff
        /*0260*/ 	.word	0x00000088
        /*0264*/ 	.short	0x0100
        /*0266*/ 	.byte	0x07
	.zero		1


	//   ....[18]....
        /*0268*/ 	.word	0x00000840
        /*026c*/ 	.word	0x000000ff
        /*0270*/ 	.word	0x00000090
        /*0274*/ 	.short	0x0100
        /*0276*/ 	.byte	0x08
	.zero		1


	//   ....[19]....
        /*0278*/ 	.word	0x00000850
        /*027c*/ 	.word	0x000000ff
        /*0280*/ 	.word	0x000000b0
        /*0284*/ 	.short	0x0100
        /*0286*/ 	.byte	0x08
	.zero		1


	//   ....[20]....
        /*0288*/ 	.word	0x00000860
        /*028c*/ 	.word	0x000000ff
        /*0290*/ 	.word	0x00000098
        /*0294*/ 	.short	0x0100
        /*0296*/ 	.byte	0x08
	.zero		1


	//   ....[21]....
        /*0298*/ 	.word	0x00000870
        /*029c*/ 	.word	0x000000ff
        /*02a0*/ 	.word	0x000000b8
        /*02a4*/ 	.short	0x0100
        /*02a6*/ 	.byte	0x08
	.zero		1


	//   ....[22]....
        /*02a8*/ 	.word	0x00000880
        /*02ac*/ 	.word	0x000000ff
        /*02b0*/ 	.word	0x000000a0
        /*02b4*/ 	.short	0x0100
        /*02b6*/ 	.byte	0x08
	.zero		1


	//   ....[23]....
        /*02b8*/ 	.word	0x00000890
        /*02bc*/ 	.word	0x000000ff
        /*02c0*/ 	.word	0x000000c0
        /*02c4*/ 	.short	0x0100
        /*02c6*/ 	.byte	0x08
	.zero		1


	//   ....[24]....
        /*02c8*/ 	.word	0x000008a0
        /*02cc*/ 	.word	0x000000ff
        /*02d0*/ 	.word	0x000000a8
        /*02d4*/ 	.short	0x0100
        /*02d6*/ 	.byte	0x08
	.zero		1


	//   ....[25]....
        /*02d8*/ 	.word	0x000008b0
        /*02dc*/ 	.word	0x000000ff
        /*02e0*/ 	.word	0x000000c8
        /*02e4*/ 	.short	0x0100
        /*02e6*/ 	.byte	0x08
	.zero		1


	//   ....[26]....
        /*02e8*/ 	.word	0x00000990
        /*02ec*/ 	.word	0x000000ff
        /*02f0*/ 	.word	0x000000d0
        /*02f4*/ 	.short	0x0100
        /*02f6*/ 	.byte	0x07
	.zero		1


	//   ....[27]....
        /*02f8*/ 	.word	0x000009a0
        /*02fc*/ 	.word	0x000000ff
        /*0300*/ 	.word	0x000000d8
        /*0304*/ 	.short	0x0100
        /*0306*/ 	.byte	0x07
	.zero		1


	//   ....[28]....
        /*0308*/ 	.word	0x00000ad0
        /*030c*/ 	.word	0x000000ff
        /*0310*/ 	.word	0x000000e0
        /*0314*/ 	.short	0x0100
        /*0316*/ 	.byte	0x07
	.zero		1


	//   ....[29]....
        /*0318*/ 	.word	0x00000ae0
        /*031c*/ 	.word	0x000000ff
        /*0320*/ 	.word	0x000000f0
        /*0324*/ 	.short	0x0100
        /*0326*/ 	.byte	0x07
	.zero		1


	//   ....[30]....
        /*0328*/ 	.word	0x00000af0
        /*032c*/ 	.word	0x000000ff
        /*0330*/ 	.word	0x000000e8
        /*0334*/ 	.short	0x0100
        /*0336*/ 	.byte	0x07
	.zero		1


	//   ....[31]....
        /*0338*/ 	.word	0x00000b00
        /*033c*/ 	.word	0x000000ff
        /*0340*/ 	.word	0x000000f8
        /*0344*/ 	.short	0x0100
        /*0346*/ 	.byte	0x07
	.zero		1


	//   ....[32]....
        /*0348*/ 	.word	0x00000c20
        /*034c*/ 	.word	0x000000ff
        /*0350*/ 	.word	0x00000100
        /*0354*/ 	.short	0x0100
        /*0356*/ 	.byte	0x08
	.zero		1


	//   ....[33]....
        /*0358*/ 	.word	0x00000c30
        /*035c*/ 	.word	0x000000ff
        /*0360*/ 	.word	0x00000110
        /*0364*/ 	.short	0x0100
        /*0366*/ 	.byte	0x08
	.zero		1


	//   ....[34]....
        /*0368*/ 	.word	0x00000c40
        /*036c*/ 	.word	0x000000ff
        /*0370*/ 	.word	0x00000108
        /*0374*/ 	.short	0x0100
        /*0376*/ 	.byte	0x08
	.zero		1


	//   ....[35]....
        /*0378*/ 	.word	0x00000c50
        /*037c*/ 	.word	0x000000ff
        /*0380*/ 	.word	0x00000118
        /*0384*/ 	.short	0x0100
        /*0386*/ 	.byte	0x08
	.zero		1


	//   ....[36]....
        /*0388*/ 	.word	0x00000d40
        /*038c*/ 	.word	0x000000ff
        /*0390*/ 	.word	0x00000120
        /*0394*/ 	.short	0x0100
        /*0396*/ 	.byte	0x07
	.zero		1


	//   ....[37]....
        /*0398*/ 	.word	0x00000d50
        /*039c*/ 	.word	0x000000ff
        /*03a0*/ 	.word	0x00000130
        /*03a4*/ 	.short	0x0100
        /*03a6*/ 	.byte	0x07
	.zero		1


	//   ....[38]....
        /*03a8*/ 	.word	0x00000d60
        /*03ac*/ 	.word	0x000000ff
        /*03b0*/ 	.word	0x00000128
        /*03b4*/ 	.short	0x0100
        /*03b6*/ 	.byte	0x07
	.zero		1


	//   ....[39]....
        /*03b8*/ 	.word	0x00000d70
        /*03bc*/ 	.word	0x000000ff
        /*03c0*/ 	.word	0x00000138
        /*03c4*/ 	.short	0x0100
        /*03c6*/ 	.byte	0x07
	.zero		1


	//   ....[40]....
        /*03c8*/ 	.word	0x00000e60
        /*03cc*/ 	.word	0x000000ff
        /*03d0*/ 	.word	0x00000140
        /*03d4*/ 	.short	0x0100
        /*03d6*/ 	.byte	0x06
	.zero		1


	//   ....[41]....
        /*03d8*/ 	.word	0x000017f0
        /*03dc*/ 	.word	0x00000005
        /*03e0*/ 	.word	0x00000130
        /*03e4*/ 	.short	0x010a
        /*03e6*/ 	.byte	0xff
	.zero		1


	//   ....[42]....
        /*03e8*/ 	.word	0x00001820
        /*03ec*/ 	.word	0x00000005
        /*03f0*/ 	.word	0x00000120
        /*03f4*/ 	.short	0x0101
        /*03f6*/ 	.byte	0xff
	.zero		1


	//   ....[43]....
        /*03f8*/ 	.word	0x000018a0
        /*03fc*/ 	.word	0x000000ff
        /*0400*/ 	.word	0x00000048
        /*0404*/ 	.short	0x010a
        /*0406*/ 	.byte	0x08
	.zero		1


	//   ....[44]....
        /*0408*/ 	.word	0x00001a20
        /*040c*/ 	.word	0x000000ff
        /*0410*/ 	.word	0x00000048
        /*0414*/ 	.short	0x010a
        /*0416*/ 	.byte	0x09
	.zero		1


	//   ....[45]....
        /*0418*/ 	.word	0x00001b30
        /*041c*/ 	.word	0x000000ff
        /*0420*/ 	.word	0x00000048
        /*0424*/ 	.short	0x010a
        /*0426*/ 	.byte	0x08
	.zero		1


	//   ....[46]....
        /*0428*/ 	.word	0x00001c30
        /*042c*/ 	.word	0x000000ff
        /*0430*/ 	.word	0x000000d8
        /*0434*/ 	.short	0x0101
        /*0436*/ 	.byte	0x06
	.zero		1


	//   ....[47]....
        /*0438*/ 	.word	0x00001c60
        /*043c*/ 	.word	0x00000008
        /*0440*/ 	.word	0x000000e0
        /*0444*/ 	.short	0x010a
        /*0446*/ 	.byte	0xff
	.zero		1


	//   ....[48]....
        /*0448*/ 	.word	0x00001d30
        /*044c*/ 	.word	0x00000008
        /*0450*/ 	.word	0x00000000
        /*0454*/ 	.short	0x0101
        /*0456*/ 	.byte	0xff
	.zero		1


	//   ....[49]....
        /*0458*/ 	.word	0x00002290
        /*045c*/ 	.word	0x000000ff
        /*0460*/ 	.word	0x00000000
        /*0464*/ 	.short	0x010a
        /*0466*/ 	.byte	0x04
	.zero		1


	//   ....[50]....
        /*0468*/ 	.word	0x00002320
        /*046c*/ 	.word	0x000000ff
        /*0470*/ 	.word	0x00000000
        /*0474*/ 	.short	0x010a
        /*0476*/ 	.byte	0x04
	.zero		1


	//   ....[51]....
        /*0478*/ 	.word	0x000023b0
        /*047c*/ 	.word	0x000000ff
        /*0480*/ 	.word	0x00000000
        /*0484*/ 	.short	0x010a
        /*0486*/ 	.byte	0x04
	.zero		1


	//   ....[52]....
        /*0488*/ 	.word	0x00002440
        /*048c*/ 	.word	0x000000ff
        /*0490*/ 	.word	0x00000000
        /*0494*/ 	.short	0x010a
        /*0496*/ 	.byte	0x04
	.zero		1


	//   ....[53]....
        /*0498*/ 	.word	0x000024d0
        /*049c*/ 	.word	0x000000ff
        /*04a0*/ 	.word	0x00000000
        /*04a4*/ 	.short	0x010a
        /*04a6*/ 	.byte	0x04
	.zero		1


	//   ....[54]....
        /*04a8*/ 	.word	0x00002560
        /*04ac*/ 	.word	0x000000ff
        /*04b0*/ 	.word	0x00000000
        /*04b4*/ 	.short	0x010a
        /*04b6*/ 	.byte	0x04
	.zero		1


	//   ....[55]....
        /*04b8*/ 	.word	0x000025f0
        /*04bc*/ 	.word	0x000000ff
        /*04c0*/ 	.word	0x00000000
        /*04c4*/ 	.short	0x010a
        /*04c6*/ 	.byte	0x04
	.zero		1


	//   ....[56]....
        /*04c8*/ 	.word	0x00002680
        /*04cc*/ 	.word	0x000000ff
        /*04d0*/ 	.word	0x00000000
        /*04d4*/ 	.short	0x010a
        /*04d6*/ 	.byte	0x04
	.zero		1


	//   ....[57]....
        /*04d8*/ 	.word	0x00002720
        /*04dc*/ 	.word	0x00000000
        /*04e0*/ 	.word	0x00000000
        /*04e4*/ 	.short	0x010a
        /*04e6*/ 	.byte	0xff
	.zero		1


	//   ....[58]....
        /*04e8*/ 	.word	0x00002850
        /*04ec*/ 	.word	0x00000000
        /*04f0*/ 	.word	0x00000120
        /*04f4*/ 	.short	0x010a
        /*04f6*/ 	.byte	0xff
	.zero		1


	//   ....[59]....
        /*04f8*/ 	.word	0x000028c0
        /*04fc*/ 	.word	0x00000004
        /*0500*/ 	.word	0x00000000
        /*0504*/ 	.short	0x0101
        /*0506*/ 	.byte	0xff
	.zero		1


	//   ....[60]....
        /*0508*/ 	.word	0x000028e0
        /*050c*/ 	.word	0x000000ff
        /*0510*/ 	.word	0x000000f0
        /*0514*/ 	.short	0x010a
        /*0516*/ 	.byte	0x05
	.zero		1


	//   ....[61]....
        /*0518*/ 	.word	0x00002a00
        /*051c*/ 	.word	0x00000000
        /*0520*/ 	.word	0x000000e0
        /*0524*/ 	.short	0x010a
        /*0526*/ 	.byte	0xff
	.zero		1


	//   ....[62]....
        /*0528*/ 	.word	0x00002b00
        /*052c*/ 	.word	0x00000000
        /*0530*/ 	.word	0x00000000
        /*0534*/ 	.short	0x0101
        /*0536*/ 	.byte	0xff
	.zero		1


	//   ....[63]....
        /*0538*/ 	.word	0x00002b90
        /*053c*/ 	.word	0x000000ff
        /*0540*/ 	.word	0x000000f0
        /*0544*/ 	.short	0x0106
        /*0546*/ 	.byte	0x05
	.zero		1


	//   ....[64]....
        /*0548*/ 	.word	0x00002bb0
        /*054c*/ 	.word	0x000000ff
        /*0550*/ 	.word	0x000000f0
        /*0554*/ 	.short	0x010a
        /*0556*/ 	.byte	0x05
	.zero		1


	//   ....[65]....
        /*0558*/ 	.word	0x00002c40
        /*055c*/ 	.word	0x000000ff
        /*0560*/ 	.word	0x000000f0
        /*0564*/ 	.short	0x0106
        /*0566*/ 	.byte	0x04
	.zero		1


	//   ....[66]....
        /*0568*/ 	.word	0x00002c80
        /*056c*/ 	.word	0x00000000
        /*0570*/ 	.word	0x000000f0
        /*0574*/ 	.short	0x010a
        /*0576*/ 	.byte	0xff
	.zero		1


	//   ....[67]....
        /*0578*/ 	.word	0x00002ec0
        /*057c*/ 	.word	0x000000ff
        /*0580*/ 	.word	0x00000008
        /*0584*/ 	.short	0x010a
        /*0586*/ 	.byte	0x06
	.zero		1


	//   ....[68]....
        /*0588*/ 	.word	0x00002ee0
        /*058c*/ 	.word	0x000000ff
        /*0590*/ 	.word	0x00000008
        /*0594*/ 	.short	0x010a
        /*0596*/ 	.byte	0x06
	.zero		1


	//   ....[69]....
        /*0598*/ 	.word	0x00003070
        /*059c*/ 	.word	0x000000ff
        /*05a0*/ 	.word	0x00000008
        /*05a4*/ 	.short	0x010a
        /*05a6*/ 	.byte	0x06
	.zero		1


	//   ....[70]....
        /*05a8*/ 	.word	0x00003090
        /*05ac*/ 	.word	0x000000ff
        /*05b0*/ 	.word	0x00000008
        /*05b4*/ 	.short	0x010a
        /*05b6*/ 	.byte	0x06
	.zero		1


	//   ....[71]....
        /*05b8*/ 	.word	0x00003150
        /*05bc*/ 	.word	0x000000ff
        /*05c0*/ 	.word	0x00000000
        /*05c4*/ 	.short	0x0101
        /*05c6*/ 	.byte	0x07
	.zero		1


	//   ....[72]....
        /*05c8*/ 	.word	0x00003440
        /*05cc*/ 	.word	0x00000000
        /*05d0*/ 	.word	0x000000e0
        /*05d4*/ 	.short	0x010a
        /*05d6*/ 	.byte	0xff
	.zero		1


	//   ....[73]....
        /*05d8*/ 	.word	0x00003500
        /*05dc*/ 	.word	0x00000000
        /*05e0*/ 	.word	0x00000000
        /*05e4*/ 	.short	0x0101
        /*05e6*/ 	.byte	0xff
	.zero		1


	//   ....[74]....
        /*05e8*/ 	.word	0x000035c0
        /*05ec*/ 	.word	0x000000ff
        /*05f0*/ 	.word	0x00000000
        /*05f4*/ 	.short	0x010a
        /*05f6*/ 	.byte	0x07
	.zero		1


	//   ....[75]....
        /*05f8*/ 	.word	0x000035d0
        /*05fc*/ 	.word	0x000000ff
        /*0600*/ 	.word	0x00000110
        /*0604*/ 	.short	0x010a
        /*0606*/ 	.byte	0x08
	.zero		1


	//   ....[76]....
        /*0608*/ 	.word	0x00003690
        /*060c*/ 	.word	0x000000ff
        /*0610*/ 	.word	0x00000000
        /*0614*/ 	.short	0x010a
        /*0616*/ 	.byte	0x07
	.zero		1


	//   ....[77]....
        /*0618*/ 	.word	0x000037d0
        /*061c*/ 	.word	0x000000ff
        /*0620*/ 	.word	0x00000000
        /*0624*/ 	.short	0x010a
        /*0626*/ 	.byte	0x1c
	.zero		1


	//   ....[78]....
        /*0628*/ 	.word	0x00003a30
        /*062c*/ 	.word	0x000000ff
        /*0630*/ 	.word	0x00000000
        /*0634*/ 	.short	0x010a
        /*0636*/ 	.byte	0x04
	.zero		1


	//   ....[79]....
        /*0638*/ 	.word	0x00003ad0
        /*063c*/ 	.word	0x00000000
        /*0640*/ 	.word	0x00000000
        /*0644*/ 	.short	0x010a
        /*0646*/ 	.byte	0xff
	.zero		1


	//   ....[80]....
        /*0648*/ 	.word	0x00003b10
        /*064c*/ 	.word	0x00000000
        /*0650*/ 	.word	0x00000000
        /*0654*/ 	.short	0x010a
        /*0656*/ 	.byte	0xff
	.zero		1


	//   ....[81]....
        /*0658*/ 	.word	0x00003b80
        /*065c*/ 	.word	0x000000ff
        /*0660*/ 	.word	0x00000000
        /*0664*/ 	.short	0x0101
        /*0666*/ 	.byte	0x04
	.zero		1


	//   ....[82]....
        /*0668*/ 	.word	0x00003bc0
        /*066c*/ 	.word	0x000000ff
        /*0670*/ 	.word	0x00000140
        /*0674*/ 	.short	0x010a
        /*0676*/ 	.byte	0x06
	.zero		1


	//   ....[83]....
        /*0678*/ 	.word	0x00003c20
        /*067c*/ 	.word	0x000000ff
        /*0680*/ 	.word	0x00000000
        /*0684*/ 	.short	0x0101
        /*0686*/ 	.byte	0x04
	.zero		1


	//   ....[84]....
        /*0688*/ 	.word	0x00004080
        /*068c*/ 	.word	0x00000000
        /*0690*/ 	.word	0x000000e0
        /*0694*/ 	.short	0x010a
        /*0696*/ 	.byte	0xff
	.zero		1


	//   ....[85]....
        /*0698*/ 	.word	0x00004140
        /*069c*/ 	.word	0x00000000
        /*06a0*/ 	.word	0x00000000
        /*06a4*/ 	.short	0x0101
        /*06a6*/ 	.byte	0xff
	.zero		1


	//   ....[86]....
        /*06a8*/ 	.word	0x00004460
        /*06ac*/ 	.word	0x000000ff
        /*06b0*/ 	.word	0x000000d8
        /*06b4*/ 	.short	0x010a
        /*06b6*/ 	.byte	0x06
	.zero		1


	//   ....[87]....
        /*06b8*/ 	.word	0x00004650
        /*06bc*/ 	.word	0x000000ff
        /*06c0*/ 	.word	0x000000b0
        /*06c4*/ 	.short	0x010a
        /*06c6*/ 	.byte	0x06
	.zero		1


	//   ....[88]....
        /*06c8*/ 	.word	0x00004920
        /*06cc*/ 	.word	0x000000ff
        /*06d0*/ 	.word	0x00000090
        /*06d4*/ 	.short	0x010b
        /*06d6*/ 	.byte	0x06
	.zero		1


	//   ....[89]....
        /*06d8*/ 	.word	0x00004930
        /*06dc*/ 	.word	0x000000ff
        /*06e0*/ 	.word	0x00000000
        /*06e4*/ 	.short	0x0101
        /*06e6*/ 	.byte	0x15
	.zero		1


	//   ....[90]....
        /*06e8*/ 	.word	0x00004940
        /*06ec*/ 	.word	0x000000ff
        /*06f0*/ 	.word	0x000000b8
        /*06f4*/ 	.short	0x010a
        /*06f6*/ 	.byte	0x06
	.zero		1


	//   ....[91]....
        /*06f8*/ 	.word	0x00004be0
        /*06fc*/ 	.word	0x000000ff
        /*0700*/ 	.word	0x00000098
        /*0704*/ 	.short	0x010b
        /*0706*/ 	.byte	0x06
	.zero		1


	//   ....[92]....
        /*0708*/ 	.word	0x00004bf0
        /*070c*/ 	.word	0x000000ff
        /*0710*/ 	.word	0x00000000
        /*0714*/ 	.short	0x0101
        /*0716*/ 	.byte	0x15
	.zero		1


	//   ....[93]....
        /*0718*/ 	.word	0x00004c00
        /*071c*/ 	.word	0x000000ff
        /*0720*/ 	.word	0x000000c0
        /*0724*/ 	.short	0x010a
        /*0726*/ 	.byte	0x06
	.zero		1


	//   ....[94]....
        /*0728*/ 	.word	0x00004f50
        /*072c*/ 	.word	0x000000ff
        /*0730*/ 	.word	0x000000a0
        /*0734*/ 	.short	0x010b
        /*0736*/ 	.byte	0x06
	.zero		1


	//   ....[95]....
        /*0738*/ 	.word	0x00004fb0
        /*073c*/ 	.word	0x000000ff
        /*0740*/ 	.word	0x00000000
        /*0744*/ 	.short	0x0101
        /*0746*/ 	.byte	0x15
	.zero		1


	//   ....[96]....
        /*0748*/ 	.word	0x00004fc0
        /*074c*/ 	.word	0x000000ff
        /*0750*/ 	.word	0x000000c8
        /*0754*/ 	.short	0x010a
        /*0756*/ 	.byte	0x06
	.zero		1


	//   ....[97]....
        /*0758*/ 	.word	0x000052c0
        /*075c*/ 	.word	0x000000ff
        /*0760*/ 	.word	0x000000a8
        /*0764*/ 	.short	0x010b
        /*0766*/ 	.byte	0x06
	.zero		1


	//   ....[98]....
        /*0768*/ 	.word	0x000052e0
        /*076c*/ 	.word	0x000000ff
        /*0770*/ 	.word	0x00000000
        /*0774*/ 	.short	0x0101
        /*0776*/ 	.byte	0x07
	.zero		1


	//   ....[99]....
        /*0778*/ 	.word	0x00005320
        /*077c*/ 	.word	0x000000ff
        /*0780*/ 	.word	0x000000b0
        /*0784*/ 	.short	0x010a
        /*0786*/ 	.byte	0x06
	.zero		1


	//   ....[100]....
        /*0788*/ 	.word	0x00005340
        /*078c*/ 	.word	0x000000ff
        /*0790*/ 	.word	0x000000b8
        /*0794*/ 	.short	0x010a
        /*0796*/ 	.byte	0x06
	.zero		1


	//   ....[101]....
        /*0798*/ 	.word	0x00005360
        /*079c*/ 	.word	0x000000ff
        /*07a0*/ 	.word	0x000000c0
        /*07a4*/ 	.short	0x010a
        /*07a6*/ 	.byte	0x06
	.zero		1


	//   ....[102]....
        /*07a8*/ 	.word	0x000053a0
        /*07ac*/ 	.word	0x00000000
        /*07b0*/ 	.word	0x000000c8
        /*07b4*/ 	.short	0x010a
        /*07b6*/ 	.byte	0xff
	.zero		1


	//   ....[103]....
        /*07b8*/ 	.word	0x000056d0
        /*07bc*/ 	.word	0x00000000
        /*07c0*/ 	.word	0x000000e0
        /*07c4*/ 	.short	0x010a
        /*07c6*/ 	.byte	0xff
	.zero		1


	//   ....[104]....
        /*07c8*/ 	.word	0x000057e0
        /*07cc*/ 	.word	0x00000000
        /*07d0*/ 	.word	0x00000000
        /*07d4*/ 	.short	0x0101
        /*07d6*/ 	.byte	0xff
	.zero		1


	//   ....[105]....
        /*07d8*/ 	.word	0x00006290
        /*07dc*/ 	.word	0x000000ff
        /*07e0*/ 	.word	0x00000090
        /*07e4*/ 	.short	0x010a
        /*07e6*/ 	.byte	0x30
	.zero		1


	//   ....[106]....
        /*07e8*/ 	.word	0x00006310
        /*07ec*/ 	.word	0x0000006e
        /*07f0*/ 	.word	0x00000100
        /*07f4*/ 	.short	0x010a
        /*07f6*/ 	.byte	0xff
	.zero		1


	//   ....[107]....
        /*07f8*/ 	.word	0x00006480
        /*07fc*/ 	.word	0x000000ff
        /*0800*/ 	.word	0x00000090
        /*0804*/ 	.short	0x010a
        /*0806*/ 	.byte	0x30
	.zero		1


	//   ....[108]....
        /*0808*/ 	.word	0x00006730
        /*080c*/ 	.word	0x0000006e
        /*0810*/ 	.word	0x00000100
        /*0814*/ 	.short	0x010a
        /*0816*/ 	.byte	0xff
	.zero		1


	//   ....[109]....
        /*0818*/ 	.word	0x000071a0
        /*081c*/ 	.word	0x00000000
        /*0820*/ 	.word	0x00000000
        /*0824*/ 	.short	0x0101
        /*0826*/ 	.byte	0xff
	.zero		1


	//   ....[110]....
        /*0828*/ 	.word	0x000071b0
        /*082c*/ 	.word	0x00000003
        /*0830*/ 	.word	0x00000090
        /*0834*/ 	.short	0x010a
        /*0836*/ 	.byte	0xff
	.zero		1


	//   ....[111]....
        /*0838*/ 	.word	0x00007270
        /*083c*/ 	.word	0x00000003
        /*0840*/ 	.word	0x00000090
        /*0844*/ 	.short	0x010a
        /*0846*/ 	.byte	0xff
	.zero		1


	//   ....[112]....
        /*0848*/ 	.word	0x00007f70
        /*084c*/ 	.word	0x00000000
        /*0850*/ 	.word	0x00000000
        /*0854*/ 	.short	0x0101
        /*0856*/ 	.byte	0xff
	.zero		1


	//   ....[113]....
        /*0858*/ 	.word	0x00007f90
        /*085c*/ 	.word	0x00000003
        /*0860*/ 	.word	0x00000090
        /*0864*/ 	.short	0x010a
        /*0866*/ 	.byte	0xff
	.zero		1


	//   ....[114]....
        /*0868*/ 	.word	0x00008040
        /*086c*/ 	.word	0x00000003
        /*0870*/ 	.word	0x00000090
        /*0874*/ 	.short	0x010a
        /*0876*/ 	.byte	0xff
	.zero		1


	//   ....[115]....
        /*0878*/ 	.word	0x00008d40
        /*087c*/ 	.word	0x00000000
        /*0880*/ 	.word	0x00000000
        /*0884*/ 	.short	0x0101
        /*0886*/ 	.byte	0xff
	.zero		1


	//   ....[116]....
        /*0888*/ 	.word	0x00008d60
        /*088c*/ 	.word	0x00000072
        /*0890*/ 	.word	0x00000090
        /*0894*/ 	.short	0x010a
        /*0896*/ 	.byte	0xff
	.zero		1


	//   ....[117]....
        /*0898*/ 	.word	0x00008e10
        /*089c*/ 	.word	0x00000072
        /*08a0*/ 	.word	0x00000090
        /*08a4*/ 	.short	0x010a
        /*08a6*/ 	.byte	0xff
	.zero		1


	//   ....[118]....
        /*08a8*/ 	.word	0x00009260
        /*08ac*/ 	.word	0x00000000
        /*08b0*/ 	.word	0x00000000
        /*08b4*/ 	.short	0x0101
        /*08b6*/ 	.byte	0xff
	.zero		1


	//   ....[119]....
        /*08b8*/ 	.word	0x00009b50
        /*08bc*/ 	.word	0x00000003
        /*08c0*/ 	.word	0x00000000
        /*08c4*/ 	.short	0x0101
        /*08c6*/ 	.byte	0xff
	.zero		1


	//   ....[120]....
        /*08c8*/ 	.word	0x00009dc0
        /*08cc*/ 	.word	0x000000ff
        /*08d0*/ 	.word	0x00000000
        /*08d4*/ 	.short	0x0101
        /*08d6*/ 	.byte	0x04
	.zero		1


	//   ....[121]....
        /*08d8*/ 	.word	0x00009de0
        /*08dc*/ 	.word	0x00000005
        /*08e0*/ 	.word	0x00000130
        /*08e4*/ 	.short	0x010a
        /*08e6*/ 	.byte	0xff
	.zero		1


	//   ....[122]....
        /*08e8*/ 	.word	0x00009e40
        /*08ec*/ 	.word	0x00000004
        /*08f0*/ 	.word	0x00000048
        /*08f4*/ 	.short	0x010a
        /*08f6*/ 	.byte	0xff
	.zero		1


	//   ....[123]....
        /*08f8*/ 	.word	0x00009e90
        /*08fc*/ 	.word	0x00000008
        /*0900*/ 	.word	0x000000e0
        /*0904*/ 	.short	0x010a
        /*0906*/ 	.byte	0xff
	.zero		1


	//   ....[124]....
        /*0908*/ 	.word	0x00009ef0
        /*090c*/ 	.word	0x00000000
        /*0910*/ 	.word	0x00000000
        /*0914*/ 	.short	0x010a
        /*0916*/ 	.byte	0xff
	.zero		1


	//   ....[125]....
        /*0918*/ 	.word	0x00009f50
        /*091c*/ 	.word	0x00000000
        /*0920*/ 	.word	0x00000000
        /*0924*/ 	.short	0x010a
        /*0926*/ 	.byte	0xff
	.zero		1


	//   ....[126]....
        /*0928*/ 	.word	0x00009fb0
        /*092c*/ 	.word	0x00000000
        /*0930*/ 	.word	0x00000000
        /*0934*/ 	.short	0x010a
        /*0936*/ 	.byte	0xff
	.zero		1


	//   ....[127]....
        /*0938*/ 	.word	0x0000a010
        /*093c*/ 	.word	0x00000000
        /*0940*/ 	.word	0x00000000
        /*0944*/ 	.short	0x010a
        /*0946*/ 	.byte	0xff
	.zero		1


	//   ....[128]....
        /*0948*/ 	.word	0x0000a070
        /*094c*/ 	.word	0x00000000
        /*0950*/ 	.word	0x00000000
        /*0954*/ 	.short	0x010a
        /*0956*/ 	.byte	0xff
	.zero		1


	//   ....[129]....
        /*0958*/ 	.word	0x0000a0d0
        /*095c*/ 	.word	0x00000000
        /*0960*/ 	.word	0x00000000
        /*0964*/ 	.short	0x010a
        /*0966*/ 	.byte	0xff
	.zero		1


	//   ....[130]....
        /*0968*/ 	.word	0x0000a130
        /*096c*/ 	.word	0x00000000
        /*0970*/ 	.word	0x00000000
        /*0974*/ 	.short	0x010a
        /*0976*/ 	.byte	0xff
	.zero		1


	//   ....[131]....
        /*0978*/ 	.word	0x0000a190
        /*097c*/ 	.word	0x00000000
        /*0980*/ 	.word	0x00000000
        /*0984*/ 	.short	0x010a
        /*0986*/ 	.byte	0xff
	.zero		1


	//   ....[132]....
        /*0988*/ 	.word	0x0000a1e0
        /*098c*/ 	.word	0x00000000
        /*0990*/ 	.word	0x00000120
        /*0994*/ 	.short	0x010a
        /*0996*/ 	.byte	0xff
	.zero		1


	//   ....[133]....
        /*0998*/ 	.word	0x0000a240
        /*099c*/ 	.word	0x00000000
        /*09a0*/ 	.word	0x000000f0
        /*09a4*/ 	.short	0x010a
        /*09a6*/ 	.byte	0xff
	.zero		1


	//   ....[134]....
        /*09a8*/ 	.word	0x0000a290
        /*09ac*/ 	.word	0x00000000
        /*09b0*/ 	.word	0x000000e0
        /*09b4*/ 	.short	0x010a
        /*09b6*/ 	.byte	0xff
	.zero		1


	//   ....[135]....
        /*09b8*/ 	.word	0x0000a2f0
        /*09bc*/ 	.word	0x00000000
        /*09c0*/ 	.word	0x000000f0
        /*09c4*/ 	.short	0x010a
        /*09c6*/ 	.byte	0xff
	.zero		1


	//   ....[136]....
        /*09c8*/ 	.word	0x0000a350
        /*09cc*/ 	.word	0x00000004
        /*09d0*/ 	.word	0x00000008
        /*09d4*/ 	.short	0x010a
        /*09d6*/ 	.byte	0xff
	.zero		1


	//   ....[137]....
        /*09d8*/ 	.word	0x0000a430
        /*09dc*/ 	.word	0x00000002
        /*09e0*/ 	.word	0x00000008
        /*09e4*/ 	.short	0x010a
        /*09e6*/ 	.byte	0xff
	.zero		1


	//   ....[138]....
        /*09e8*/ 	.word	0x0000a480
        /*09ec*/ 	.word	0x00000000
        /*09f0*/ 	.word	0x000000e0
        /*09f4*/ 	.short	0x010a
        /*09f6*/ 	.byte	0xff
	.zero		1


	//   ....[139]....
        /*09f8*/ 	.word	0x0000a4e0
        /*09fc*/ 	.word	0x00000000
        /*0a00*/ 	.word	0x00000110
        /*0a04*/ 	.short	0x010a
        /*0a06*/ 	.byte	0xff
	.zero		1


	//   ....[140]....
        /*0a08*/ 	.word	0x0000a540
        /*0a0c*/ 	.word	0x00000000
        /*0a10*/ 	.word	0x00000000
        /*0a14*/ 	.short	0x010a
        /*0a16*/ 	.byte	0xff
	.zero		1


	//   ....[141]....
        /*0a18*/ 	.word	0x0000a5a0
        /*0a1c*/ 	.word	0x00000000
        /*0a20*/ 	.word	0x00000000
        /*0a24*/ 	.short	0x010a
        /*0a26*/ 	.byte	0xff
	.zero		1


	//   ....[142]....
        /*0a28*/ 	.word	0x0000a600
        /*0a2c*/ 	.word	0x00000000
        /*0a30*/ 	.word	0x00000140
        /*0a34*/ 	.short	0x010a
        /*0a36*/ 	.byte	0xff
	.zero		1


	//   ....[143]....
        /*0a38*/ 	.word	0x0000a650
        /*0a3c*/ 	.word	0x00000000
        /*0a40*/ 	.word	0x000000e0
        /*0a44*/ 	.short	0x010a
        /*0a46*/ 	.byte	0xff
	.zero		1


	//   ....[144]....
        /*0a48*/ 	.word	0x0000a6b0
        /*0a4c*/ 	.word	0x00000000
        /*0a50*/ 	.word	0x000000d8
        /*0a54*/ 	.short	0x010a
        /*0a56*/ 	.byte	0xff
	.zero		1


	//   ....[145]....
        /*0a58*/ 	.word	0x0000a710
        /*0a5c*/ 	.word	0x00000000
        /*0a60*/ 	.word	0x000000b0
        /*0a64*/ 	.short	0x010a
        /*0a66*/ 	.byte	0xff
	.zero		1


	//   ....[146]....
        /*0a68*/ 	.word	0x0000a770
        /*0a6c*/ 	.word	0x00000000
        /*0a70*/ 	.word	0x000000b8
        /*0a74*/ 	.short	0x010a
        /*0a76*/ 	.byte	0xff
	.zero		1


	//   ....[147]....
        /*0a78*/ 	.word	0x0000a7d0
        /*0a7c*/ 	.word	0x00000000
        /*0a80*/ 	.word	0x000000c0
        /*0a84*/ 	.short	0x010a
        /*0a86*/ 	.byte	0xff
	.zero		1


	//   ....[148]....
        /*0a88*/ 	.word	0x0000a830
        /*0a8c*/ 	.word	0x00000000
        /*0a90*/ 	.word	0x000000c8
        /*0a94*/ 	.short	0x010a
        /*0a96*/ 	.byte	0xff
	.zero		1


	//   ....[149]....
        /*0a98*/ 	.word	0x0000a890
        /*0a9c*/ 	.word	0x00000000
        /*0aa0*/ 	.word	0x000000b0
        /*0aa4*/ 	.short	0x010a
        /*0aa6*/ 	.byte	0xff
	.zero		1


	//   ....[150]....
        /*0aa8*/ 	.word	0x0000a8f0
        /*0aac*/ 	.word	0x00000000
        /*0ab0*/ 	.word	0x000000b8
        /*0ab4*/ 	.short	0x010a
        /*0ab6*/ 	.byte	0xff
	.zero		1


	//   ....[151]....
        /*0ab8*/ 	.word	0x0000a950
        /*0abc*/ 	.word	0x00000000
        /*0ac0*/ 	.word	0x000000c0
        /*0ac4*/ 	.short	0x010a
        /*0ac6*/ 	.byte	0xff
	.zero		1


	//   ....[152]....
        /*0ac8*/ 	.word	0x0000a9a0
        /*0acc*/ 	.word	0x00000000
        /*0ad0*/ 	.word	0x000000e0
        /*0ad4*/ 	.short	0x010a
        /*0ad6*/ 	.byte	0xff
	.zero		1


	//   ....[153]....
        /*0ad8*/ 	.word	0x0000aa00
        /*0adc*/ 	.word	0x00000000
        /*0ae0*/ 	.word	0x00000090
        /*0ae4*/ 	.short	0x010a
        /*0ae6*/ 	.byte	0xff
	.zero		1


	//   ....[154]....
        /*0ae8*/ 	.word	0x0000aa50
        /*0aec*/ 	.word	0x0000006e
        /*0af0*/ 	.word	0x00000100
        /*0af4*/ 	.short	0x010a
        /*0af6*/ 	.byte	0xff
	.zero		1


	//   ....[155]....
        /*0af8*/ 	.word	0x0000aaa0
        /*0afc*/ 	.word	0x00000003
        /*0b00*/ 	.word	0x00000090
        /*0b04*/ 	.short	0x010a
        /*0b06*/ 	.byte	0xff
	.zero		1


	//   ....[156]....
        /*0b08*/ 	.word	0x0000aaf0
        /*0b0c*/ 	.word	0x00000003
        /*0b10*/ 	.word	0x00000090
        /*0b14*/ 	.short	0x010a
        /*0b16*/ 	.byte	0xff
	.zero		1


	//   ....[157]....
        /*0b18*/ 	.word	0x0000ab40
        /*0b1c*/ 	.word	0x00000072
        /*0b20*/ 	.word	0x00000090
        /*0b24*/ 	.short	0x010a
        /*0b26*/ 	.byte	0xff
	.zero		1


	//----- nvinfo : EIATTR_NUM_MBARRIERS
	.align		4
.L_47:
        /*0b28*/ 	.byte	0x03, 0x38
        /*0b2a*/ 	.short	0x0029


	//----- nvinfo : EIATTR_EXIT_INSTR_OFFSETS
	.align		4
        /*0b2c*/ 	.byte	0x04, 0x1c
        /*0b2e*/ 	.short	(.L_49 - .L_48)


	//   ....[0]....
.L_48:
        /*0b30*/ 	.word	0x00002750


	//   ....[1]....
        /*0b34*/ 	.word	0x00002c50


	//   ....[2]....
        /*0b38*/ 	.word	0x00002cb0


	//   ....[3]....
        /*0b3c*/ 	.word	0x00003e40


	//   ....[4]....
        /*0b40*/ 	.word	0x000053d0


	//   ....[5]....
        /*0b44*/ 	.word	0x00005410


	//   ....[6]....
        /*0b48*/ 	.word	0x00009cb0


	//   ....[7]....
        /*0b4c*/ 	.word	0x00009d30


	//   ....[8]....
        /*0b50*/ 	.word	0x00009d60


	//   ....[9]....
        /*0b54*/ 	.word	0x00009dd0


	//----- nvinfo : EIATTR_MAX_THREADS
	.align		4
.L_49:
        /*0b58*/ 	.byte	0x04, 0x05
        /*0b5a*/ 	.short	(.L_51 - .L_50)
.L_50:
        /*0b5c*/ 	.word	0x00000100
        /*0b60*/ 	.word	0x00000001
        /*0b64*/ 	.word	0x00000001


	//----- nvinfo : EIATTR_CRS_STACK_SIZE
	.align		4
.L_51:
        /*0b68*/ 	.byte	0x04, 0x1e
        /*0b6a*/ 	.short	(.L_53 - .L_52)
.L_52:
        /*0b6c*/ 	.word	0x00000000


	//----- nvinfo : EIATTR_CBANK_PARAM_SIZE
	.align		4
.L_53:
        /*0b70*/ 	.byte	0x03, 0x19
        /*0b72*/ 	.short	0x0a00


	//----- nvinfo : EIATTR_PARAM_CBANK
	.align		4
        /*0b74*/ 	.byte	0x04, 0x0a
        /*0b76*/ 	.short	(.L_55 - .L_54)
	.align		4
.L_54:
        /*0b78*/ 	.word	index@(.nv.constant0._ZN7cutlass13device_kernelINS_4gemm6kernel13GemmUniversalIN4cute5tupleIJiiiiEEENS1_10collective13CollectiveMmaINS1_41MainloopSm100TmaUmmaWarpSpecializedSparseILi9ELi2ELi2ENS5_IJNS4_1CILi2EEENSA_ILi1EEESC_EEEEENS5_IJNSA_ILi256EEENSA_ILi128EEESG_EEENS_12float_e4m3_tENS5_IJNS4_6LayoutINS5_IJiNS5_IJSB_iEEEiEEENS5_IJlNS5_IJSC_SB_EEElEEEEENSJ_INS5_IJNS5_IJSG_iEEESP_iEEENS5_IJNS5_IJSG_NSA_ILi16384EEEEEENS5_IJSC_lEEElEEEEEEEESI_NS5_IJlSC_lEEENS4_8TiledMMAINS4_8MMA_AtomIJNS4_32SM100_MMA_F8F6F4_2x1SM_SS_SPARSEISI_SI_fLi256ELi128ELNS4_4UMMA5MajorE0ELS12_0ELNS11_7ScaleInE0ELS13_0EEEEEENSJ_INS5_IJSC_SC_SC_EEENS5_IJNSA_ILi0EEES17_S17_EEEEENS5_IJNS4_10UnderscoreES1A_S1A_EEEEENS4_18SM100_TMA_2SM_LOADENS4_14ComposedLayoutINS4_7SwizzleILi2ELi4ELi3EEENS4_25smem_sparse_ptr_flag_bitsILi2ELi8EEENSJ_INS5_IJNS5_IJSC_NSA_ILi8EEEEEENS5_IJSB_NSA_ILi64EEEEEEEEENS5_IJNS5_IJS17_SG_EEESM_EEEEEEEvNS4_8identityES1D_NS1E_INS1F_ILi3ELi4ELi3EEENS4_18smem_ptr_flag_bitsILi8EEENSJ_INS5_IJS1J_SG_EEENS5_IJSG_SC_EEEEEEEvS1S_EENS_8epilogue10collective18CollectiveEpilogueINS21_23Sm100TmaWarpSpecializedILi4ELi2ELi32ELb1ELb0EEEJNS5_IJSG_SG_SG_EEENS5_IJNSJ_ISG_SC_EENSJ_INSA_ILi32EEESC_EEEEEfNS5_IJSC_llEEEfS2B_NS21_6fusion15FusionCallbacksIS25_NS2C_17LinearCombinationIffffLNS_15FloatRoundStyleE2EEES26_S2A_JEEENS4_5SM1004TMEM4LOAD26SM100_TMEM_LOAD_32dp32b32xENS4_13SM90_TMA_LOADENS1E_INS1F_ILi2ELi5ELi2EEENS1U_ILi32EEENSJ_INS5_IJS28_NSA_ILi4EEEEEENS5_IJSC_S28_EEEEEEENS4_39AutoVectorizingCopyWithAssumedAlignmentILi128EEENS4_14SM90_TMA_STOREES2T_S2V_S2V_EEEvvEEEEvNT_6ParamsE)
        /*0b7c*/ 	.short	0x0380
        /*0b7e*/ 	.short	0x0a00


	//----- nvinfo : EIATTR_SW_WAR
	.align		4
.L_55:
        /*0b80*/ 	.byte	0x04, 0x36
        /*0b82*/ 	.short	(.L_57 - .L_56)
.L_56:
        /*0b84*/ 	.word	0x00000008
.L_57:


//--------------------- .nv.callgraph             --------------------------
	.section	.nv.callgraph,"",@"SHT_CUDA_CALLGRAPH"
	.align	4
	.sectionentsize	8
	.align		4
        /*0000*/ 	.word	0x00000000
	.align		4
        /*0004*/ 	.word	0xffffffff
	.align		4
        /*0008*/ 	.word	index@(_ZN7cutlass13device_kernelINS_4gemm6kernel13GemmUniversalIN4cute5tupleIJiiiiEEENS1_10collective13CollectiveMmaINS1_41MainloopSm100TmaUmmaWarpSpecializedSparseILi9ELi2ELi2ENS5_IJNS4_1CILi2EEENSA_ILi1EEESC_EEEEENS5_IJNSA_ILi256EEENSA_ILi128EEESG_EEENS_12float_e4m3_tENS5_IJNS4_6LayoutINS5_IJiNS5_IJSB_iEEEiEEENS5_IJlNS5_IJSC_SB_EEElEEEEENSJ_INS5_IJNS5_IJSG_iEEESP_iEEENS5_IJNS5_IJSG_NSA_ILi16384EEEEEENS5_IJSC_lEEElEEEEEEEESI_NS5_IJlSC_lEEENS4_8TiledMMAINS4_8MMA_AtomIJNS4_32SM100_MMA_F8F6F4_2x1SM_SS_SPARSEISI_SI_fLi256ELi128ELNS4_4UMMA5MajorE0ELS12_0ELNS11_7ScaleInE0ELS13_0EEEEEENSJ_INS5_IJSC_SC_SC_EEENS5_IJNSA_ILi0EEES17_S17_EEEEENS5_IJNS4_10UnderscoreES1A_S1A_EEEEENS4_18SM100_TMA_2SM_LOADENS4_14ComposedLayoutINS4_7SwizzleILi2ELi4ELi3EEENS4_25smem_sparse_ptr_flag_bitsILi2ELi8EEENSJ_INS5_IJNS5_IJSC_NSA_ILi8EEEEEENS5_IJSB_NSA_ILi64EEEEEEEEENS5_IJNS5_IJS17_SG_EEESM_EEEEEEEvNS4_8identityES1D_NS1E_INS1F_ILi3ELi4ELi3EEENS4_18smem_ptr_flag_bitsILi8EEENSJ_INS5_IJS1J_SG_EEENS5_IJSG_SC_EEEEEEEvS1S_EENS_8epilogue10collective18CollectiveEpilogueINS21_23Sm100TmaWarpSpecializedILi4ELi2ELi32ELb1ELb0EEEJNS5_IJSG_SG_SG_EEENS5_IJNSJ_ISG_SC_EENSJ_INSA_ILi32EEESC_EEEEEfNS5_IJSC_llEEEfS2B_NS21_6fusion15FusionCallbacksIS25_NS2C_17LinearCombinationIffffLNS_15FloatRoundStyleE2EEES26_S2A_JEEENS4_5SM1004TMEM4LOAD26SM100_TMEM_LOAD_32dp32b32xENS4_13SM90_TMA_LOADENS1E_INS1F_ILi2ELi5ELi2EEENS1U_ILi32EEENSJ_INS5_IJS28_NSA_ILi4EEEEEENS5_IJSC_S28_EEEEEEENS4_39AutoVectorizingCopyWithAssumedAlignmentILi128EEENS4_14SM90_TMA_STOREES2T_S2V_S2V_EEEvvEEEEvNT_6ParamsE)
	.align		4
        /*000c*/ 	.word	index@(__assertfail)
	.align		4
        /*0010*/ 	.word	0x00000000
	.align		4
        /*0014*/ 	.word	0xfffffffe
	.align		4
        /*0018*/ 	.word	0x00000000
	.align		4
        /*001c*/ 	.word	0xfffffffd
	.align		4
        /*0020*/ 	.word	0x00000000
	.align		4
        /*0024*/ 	.word	0xfffffffc


//--------------------- .nv.constant4             --------------------------
	.section	.nv.constant4,"a",@progbits
	.align	8
	.align		8
.nv.constant4:
        /*0000*/ 	.dword	__assertfail
	.align		8
        /*0008*/ 	.dword	__unnamed_1
	.align		8
        /*0010*/ 	.dword	__unnamed_2
	.align		8
        /*0018*/ 	.dword	_ZN39_INTERNAL_08fa75f4_4_k_cu_f5492862_29624cuda3std3__45__cpo5beginE
	.align		8
        /*0020*/ 	.dword	_ZN39_INTERNAL_08fa75f4_4_k_cu_f5492862_29624cuda3std3__45__cpo3endE
	.align		8
        /*0028*/ 	.dword	_ZN39_INTERNAL_08fa75f4_4_k_cu_f5492862_29624cuda3std3__45__cpo6cbeginE
	.align		8
        /*0030*/ 	.dword	_ZN39_INTERNAL_08fa75f4_4_k_cu_f5492862_29624cuda3std3__45__cpo4cendE
	.align		8
        /*0038*/ 	.dword	_ZN39_INTERNAL_08fa75f4_4_k_cu_f5492862_29624cuda3std3__441_GLOBAL__N__08fa75f4_4_k_cu_f5492862_29626ignoreE
	.align		8
        /*0040*/ 	.dword	_ZN39_INTERNAL_08fa75f4_4_k_cu_f5492862_29624cuda3std3__419piecewise_constructE
	.align		8
        /*0048*/ 	.dword	_ZN39_INTERNAL_08fa75f4_4_k_cu_f5492862_29624cuda3std3__48in_placeE
	.align		8
        /*0050*/ 	.dword	_ZN39_INTERNAL_08fa75f4_4_k_cu_f5492862_29624cuda3std6ranges3__45__cpo4swapE
	.align		8
        /*0058*/ 	.dword	_ZN39_INTERNAL_08fa75f4_4_k_cu_f5492862_29624cuda3std6ranges3__45__cpo9iter_moveE
	.align		8
        /*0060*/ 	.dword	_ZN39_INTERNAL_08fa75f4_4_k_cu_f5492862_29624cute7productE
	.align		8
        /*0068*/ 	.dword	_ZN39_INTERNAL_08fa75f4_4_k_cu_f5492862_29624cute1_E
	.align		8
        /*0070*/ 	.dword	$str$25
	.align		8
        /*0078*/ 	.dword	$str$26
	.align		8
        /*0080*/ 	.dword	$str$27
	.align		8
        /*0088*/ 	.dword	$str$28


//--------------------- .text._ZN7cutlass13device_kernelINS_4gemm6kernel13GemmUniversalIN4cute5tupleIJiiiiEEENS1_10collective13CollectiveMmaINS1_41MainloopSm100TmaUmmaWarpSpecializedSparseILi9ELi2ELi2ENS5_IJNS4_1CILi2EEENSA_ILi1EEESC_EEEEENS5_IJNSA_ILi256EEENSA_ILi128EEESG_EEENS_12float_e4m3_tENS5_IJNS4_6LayoutINS5_IJiNS5_IJSB_iEEEiEEENS5_IJlNS5_IJSC_SB_EEElEEEEENSJ_INS5_IJNS5_IJSG_iEEESP_iEEENS5_IJNS5_IJSG_NSA_ILi16384EEEEEENS5_IJSC_lEEElEEEEEEEESI_NS5_IJlSC_lEEENS4_8TiledMMAINS4_8MMA_AtomIJNS4_32SM100_MMA_F8F6F4_2x1SM_SS_SPARSEISI_SI_fLi256ELi128ELNS4_4UMMA5MajorE0ELS12_0ELNS11_7ScaleInE0ELS13_0EEEEEENSJ_INS5_IJSC_SC_SC_EEENS5_IJNSA_ILi0EEES17_S17_EEEEENS5_IJNS4_10UnderscoreES1A_S1A_EEEEENS4_18SM100_TMA_2SM_LOADENS4_14ComposedLayoutINS4_7SwizzleILi2ELi4ELi3EEENS4_25smem_sparse_ptr_flag_bitsILi2ELi8EEENSJ_INS5_IJNS5_IJSC_NSA_ILi8EEEEEENS5_IJSB_NSA_ILi64EEEEEEEEENS5_IJNS5_IJS17_SG_EEESM_EEEEEEEvNS4_8identityES1D_NS1E_INS1F_ILi3ELi4ELi3EEENS4_18smem_ptr_flag_bitsILi8EEENSJ_INS5_IJS1J_SG_EEENS5_IJSG_SC_EEEEEEEvS1S_EENS_8epilogue10collective18CollectiveEpilogueINS21_23Sm100TmaWarpSpecializedILi4ELi2ELi32ELb1ELb0EEEJNS5_IJSG_SG_SG_EEENS5_IJNSJ_ISG_SC_EENSJ_INSA_ILi32EEESC_EEEEEfNS5_IJSC_llEEEfS2B_NS21_6fusion15FusionCallbacksIS25_NS2C_17LinearCombinationIffffLNS_15FloatRoundStyleE2EEES26_S2A_JEEENS4_5SM1004TMEM4LOAD26SM100_TMEM_LOAD_32dp32b32xENS4_13SM90_TMA_LOADENS1E_INS1F_ILi2ELi5ELi2EEENS1U_ILi32EEENSJ_INS5_IJS28_NSA_ILi4EEEEEENS5_IJSC_S28_EEEEEEENS4_39AutoVectorizingCopyWithAssumedAlignmentILi128EEENS4_14SM90_TMA_STOREES2T_S2V_S2V_EEEvvEEEEvNT_6ParamsE --------------------------
	.section	.text._ZN7cutlass13device_kernelINS_4gemm6kernel13GemmUniversalIN4cute5tupleIJiiiiEEENS1_10collective13CollectiveMmaINS1_41MainloopSm100TmaUmmaWarpSpecializedSparseILi9ELi2ELi2ENS5_IJNS4_1CILi2EEENSA_ILi1EEESC_EEEEENS5_IJNSA_ILi256EEENSA_ILi128EEESG_EEENS_12float_e4m3_tENS5_IJNS4_6LayoutINS5_IJiNS5_IJSB_iEEEiEEENS5_IJlNS5_IJSC_SB_EEElEEEEENSJ_INS5_IJNS5_IJSG_iEEESP_iEEENS5_IJNS5_IJSG_NSA_ILi16384EEEEEENS5_IJSC_lEEElEEEEEEEESI_NS5_IJlSC_lEEENS4_8TiledMMAINS4_8MMA_AtomIJNS4_32SM100_MMA_F8F6F4_2x1SM_SS_SPARSEISI_SI_fLi256ELi128ELNS4_4UMMA5MajorE0ELS12_0ELNS11_7ScaleInE0ELS13_0EEEEEENSJ_INS5_IJSC_SC_SC_EEENS5_IJNSA_ILi0EEES17_S17_EEEEENS5_IJNS4_10UnderscoreES1A_S1A_EEEEENS4_18SM100_TMA_2SM_LOADENS4_14ComposedLayoutINS4_7SwizzleILi2ELi4ELi3EEENS4_25smem_sparse_ptr_flag_bitsILi2ELi8EEENSJ_INS5_IJNS5_IJSC_NSA_ILi8EEEEEENS5_IJSB_NSA_ILi64EEEEEEEEENS5_IJNS5_IJS17_SG_EEESM_EEEEEEEvNS4_8identityES1D_NS1E_INS1F_ILi3ELi4ELi3EEENS4_18smem_ptr_flag_bitsILi8EEENSJ_INS5_IJS1J_SG_EEENS5_IJSG_SC_EEEEEEEvS1S_EENS_8epilogue10collective18CollectiveEpilogueINS21_23Sm100TmaWarpSpecializedILi4ELi2ELi32ELb1ELb0EEEJNS5_IJSG_SG_SG_EEENS5_IJNSJ_ISG_SC_EENSJ_INSA_ILi32EEESC_EEEEEfNS5_IJSC_llEEEfS2B_NS21_6fusion15FusionCallbacksIS25_NS2C_17LinearCombinationIffffLNS_15FloatRoundStyleE2EEES26_S2A_JEEENS4_5SM1004TMEM4LOAD26SM100_TMEM_LOAD_32dp32b32xENS4_13SM90_TMA_LOADENS1E_INS1F_ILi2ELi5ELi2EEENS1U_ILi32EEENSJ_INS5_IJS28_NSA_ILi4EEEEEENS5_IJSC_S28_EEEEEEENS4_39AutoVectorizingCopyWithAssumedAlignmentILi128EEENS4_14SM90_TMA_STOREES2T_S2V_S2V_EEEvvEEEEvNT_6ParamsE,"ax",@progbits
	.align	128
.text._ZN7cutlass13device_kernelINS_4gemm6kernel13GemmUniversalIN4cute5tupleIJiiiiEEENS1_10collective13CollectiveMmaINS1_41MainloopSm100TmaUmmaWarpSpecializedSparseILi9ELi2ELi2ENS5_IJNS4_1CILi2EEENSA_ILi1EEESC_EEEEENS5_IJNSA_ILi256EEENSA_ILi128EEESG_EEENS_12float_e4m3_tENS5_IJNS4_6LayoutINS5_IJiNS5_IJSB_iEEEiEEENS5_IJlNS5_IJSC_SB_EEElEEEEENSJ_INS5_IJNS5_IJSG_iEEESP_iEEENS5_IJNS5_IJSG_NSA_ILi16384EEEEEENS5_IJSC_lEEElEEEEEEEESI_NS5_IJlSC_lEEENS4_8TiledMMAINS4_8MMA_AtomIJNS4_32SM100_MMA_F8F6F4_2x1SM_SS_SPARSEISI_SI_fLi256ELi128ELNS4_4UMMA5MajorE0ELS12_0ELNS11_7ScaleInE0ELS13_0EEEEEENSJ_INS5_IJSC_SC_SC_EEENS5_IJNSA_ILi0EEES17_S17_EEEEENS5_IJNS4_10UnderscoreES1A_S1A_EEEEENS4_18SM100_TMA_2SM_LOADENS4_14ComposedLayoutINS4_7SwizzleILi2ELi4ELi3EEENS4_25smem_sparse_ptr_flag_bitsILi2ELi8EEENSJ_INS5_IJNS5_IJSC_NSA_ILi8EEEEEENS5_IJSB_NSA_ILi64EEEEEEEEENS5_IJNS5_IJS17_SG_EEESM_EEEEEEEvNS4_8identityES1D_NS1E_INS1F_ILi3ELi4ELi3EEENS4_18smem_ptr_flag_bitsILi8EEENSJ_INS5_IJS1J_SG_EEENS5_IJSG_SC_EEEEEEEvS1S_EENS_8epilogue10collective18CollectiveEpilogueINS21_23Sm100TmaWarpSpecializedILi4ELi2ELi32ELb1ELb0EEEJNS5_IJSG_SG_SG_EEENS5_IJNSJ_ISG_SC_EENSJ_INSA_ILi32EEESC_EEEEEfNS5_IJSC_llEEEfS2B_NS21_6fusion15FusionCallbacksIS25_NS2C_17LinearCombinationIffffLNS_15FloatRoundStyleE2EEES26_S2A_JEEENS4_5SM1004TMEM4LOAD26SM100_TMEM_LOAD_32dp32b32xENS4_13SM90_TMA_LOADENS1E_INS1F_ILi2ELi5ELi2EEENS1U_ILi32EEENSJ_INS5_IJS28_NSA_ILi4EEEEEENS5_IJSC_S28_EEEEEEENS4_39AutoVectorizingCopyWithAssumedAlignmentILi128EEENS4_14SM90_TMA_STOREES2T_S2V_S2V_EEEvvEEEEvNT_6ParamsE:
        .type           _ZN7cutlass13device_kernelINS_4gemm6kernel13GemmUniversalIN4cute5tupleIJiiiiEEENS1_10collective13CollectiveMmaINS1_41MainloopSm100TmaUmmaWarpSpecializedSparseILi9ELi2ELi2ENS5_IJNS4_1CILi2EEENSA_ILi1EEESC_EEEEENS5_IJNSA_ILi256EEENSA_ILi128EEESG_EEENS_12float_e4m3_tENS5_IJNS4_6LayoutINS5_IJiNS5_IJSB_iEEEiEEENS5_IJlNS5_IJSC_SB_EEElEEEEENSJ_INS5_IJNS5_IJSG_iEEESP_iEEENS5_IJNS5_IJSG_NSA_ILi16384EEEEEENS5_IJSC_lEEElEEEEEEEESI_NS5_IJlSC_lEEENS4_8TiledMMAINS4_8MMA_AtomIJNS4_32SM100_MMA_F8F6F4_2x1SM_SS_SPARSEISI_SI_fLi256ELi128ELNS4_4UMMA5MajorE0ELS12_0ELNS11_7ScaleInE0ELS13_0EEEEEENSJ_INS5_IJSC_SC_SC_EEENS5_IJNSA_ILi0EEES17_S17_EEEEENS5_IJNS4_10UnderscoreES1A_S1A_EEEEENS4_18SM100_TMA_2SM_LOADENS4_14ComposedLayoutINS4_7SwizzleILi2ELi4ELi3EEENS4_25smem_sparse_ptr_flag_bitsILi2ELi8EEENSJ_INS5_IJNS5_IJSC_NSA_ILi8EEEEEENS5_IJSB_NSA_ILi64EEEEEEEEENS5_IJNS5_IJS17_SG_EEESM_EEEEEEEvNS4_8identityES1D_NS1E_INS1F_ILi3ELi4ELi3EEENS4_18smem_ptr_flag_bitsILi8EEENSJ_INS5_IJS1J_SG_EEENS5_IJSG_SC_EEEEEEEvS1S_EENS_8epilogue10collective18CollectiveEpilogueINS21_23Sm100TmaWarpSpecializedILi4ELi2ELi32ELb1ELb0EEEJNS5_IJSG_SG_SG_EEENS5_IJNSJ_ISG_SC_EENSJ_INSA_ILi32EEESC_EEEEEfNS5_IJSC_llEEEfS2B_NS21_6fusion15FusionCallbacksIS25_NS2C_17LinearCombinationIffffLNS_15FloatRoundStyleE2EEES26_S2A_JEEENS4_5SM1004TMEM4LOAD26SM100_TMEM_LOAD_32dp32b32xENS4_13SM90_TMA_LOADENS1E_INS1F_ILi2ELi5ELi2EEENS1U_ILi32EEENSJ_INS5_IJS28_NSA_ILi4EEEEEENS5_IJSC_S28_EEEEEEENS4_39AutoVectorizingCopyWithAssumedAlignmentILi128EEENS4_14SM90_TMA_STOREES2T_S2V_S2V_EEEvvEEEEvNT_6ParamsE,@function
        .size           _ZN7cutlass13device_kernelINS_4gemm6kernel13GemmUniversalIN4cute5tupleIJiiiiEEENS1_10collective13CollectiveMmaINS1_41MainloopSm100TmaUmmaWarpSpecializedSparseILi9ELi2ELi2ENS5_IJNS4_1CILi2EEENSA_ILi1EEESC_EEEEENS5_IJNSA_ILi256EEENSA_ILi128EEESG_EEENS_12float_e4m3_tENS5_IJNS4_6LayoutINS5_IJiNS5_IJSB_iEEEiEEENS5_IJlNS5_IJSC_SB_EEElEEEEENSJ_INS5_IJNS5_IJSG_iEEESP_iEEENS5_IJNS5_IJSG_NSA_ILi16384EEEEEENS5_IJSC_lEEElEEEEEEEESI_NS5_IJlSC_lEEENS4_8TiledMMAINS4_8MMA_AtomIJNS4_32SM100_MMA_F8F6F4_2x1SM_SS_SPARSEISI_SI_fLi256ELi128ELNS4_4UMMA5MajorE0ELS12_0ELNS11_7ScaleInE0ELS13_0EEEEEENSJ_INS5_IJSC_SC_SC_EEENS5_IJNSA_ILi0EEES17_S17_EEEEENS5_IJNS4_10UnderscoreES1A_S1A_EEEEENS4_18SM100_TMA_2SM_LOADENS4_14ComposedLayoutINS4_7SwizzleILi2ELi4ELi3EEENS4_25smem_sparse_ptr_flag_bitsILi2ELi8EEENSJ_INS5_IJNS5_IJSC_NSA_ILi8EEEEEENS5_IJSB_NSA_ILi64EEEEEEEEENS5_IJNS5_IJS17_SG_EEESM_EEEEEEEvNS4_8identityES1D_NS1E_INS1F_ILi3ELi4ELi3EEENS4_18smem_ptr_flag_bitsILi8EEENSJ_INS5_IJS1J_SG_EEENS5_IJSG_SC_EEEEEEEvS1S_EENS_8epilogue10collective18CollectiveEpilogueINS21_23Sm100TmaWarpSpecializedILi4ELi2ELi32ELb1ELb0EEEJNS5_IJSG_SG_SG_EEENS5_IJNSJ_ISG_SC_EENSJ_INSA_ILi32EEESC_EEEEEfNS5_IJSC_llEEEfS2B_NS21_6fusion15FusionCallbacksIS25_NS2C_17LinearCombinationIffffLNS_15FloatRoundStyleE2EEES26_S2A_JEEENS4_5SM1004TMEM4LOAD26SM100_TMEM_LOAD_32dp32b32xENS4_13SM90_TMA_LOADENS1E_INS1F_ILi2ELi5ELi2EEENS1U_ILi32EEENSJ_INS5_IJS28_NSA_ILi4EEEEEENS5_IJSC_S28_EEEEEEENS4_39AutoVectorizingCopyWithAssumedAlignmentILi128EEENS4_14SM90_TMA_STOREES2T_S2V_S2V_EEEvvEEEEvNT_6ParamsE,(.L_x_196 - _ZN7cutlass13device_kernelINS_4gemm6kernel13GemmUniversalIN4cute5tupleIJiiiiEEENS1_10collective13CollectiveMmaINS1_41MainloopSm100TmaUmmaWarpSpecializedSparseILi9ELi2ELi2ENS5_IJNS4_1CILi2EEENSA_ILi1EEESC_EEEEENS5_IJNSA_ILi256EEENSA_ILi128EEESG_EEENS_12float_e4m3_tENS5_IJNS4_6LayoutINS5_IJiNS5_IJSB_iEEEiEEENS5_IJlNS5_IJSC_SB_EEElEEEEENSJ_INS5_IJNS5_IJSG_iEEESP_iEEENS5_IJNS5_IJSG_NSA_ILi16384EEEEEENS5_IJSC_lEEElEEEEEEEESI_NS5_IJlSC_lEEENS4_8TiledMMAINS4_8MMA_AtomIJNS4_32SM100_MMA_F8F6F4_2x1SM_SS_SPARSEISI_SI_fLi256ELi128ELNS4_4UMMA5MajorE0ELS12_0ELNS11_7ScaleInE0ELS13_0EEEEEENSJ_INS5_IJSC_SC_SC_EEENS5_IJNSA_ILi0EEES17_S17_EEEEENS5_IJNS4_10UnderscoreES1A_S1A_EEEEENS4_18SM100_TMA_2SM_LOADENS4_14ComposedLayoutINS4_7SwizzleILi2ELi4ELi3EEENS4_25smem_sparse_ptr_flag_bitsILi2ELi8EEENSJ_INS5_IJNS5_IJSC_NSA_ILi8EEEEEENS5_IJSB_NSA_ILi64EEEEEEEEENS5_IJNS5_IJS17_SG_EEESM_EEEEEEEvNS4_8identityES1D_NS1E_INS1F_ILi3ELi4ELi3EEENS4_18smem_ptr_flag_bitsILi8EEENSJ_INS5_IJS1J_SG_EEENS5_IJSG_SC_EEEEEEEvS1S_EENS_8epilogue10collective18CollectiveEpilogueINS21_23Sm100TmaWarpSpecializedILi4ELi2ELi32ELb1ELb0EEEJNS5_IJSG_SG_SG_EEENS5_IJNSJ_ISG_SC_EENSJ_INSA_ILi32EEESC_EEEEEfNS5_IJSC_llEEEfS2B_NS21_6fusion15FusionCallbacksIS25_NS2C_17LinearCombinationIffffLNS_15FloatRoundStyleE2EEES26_S2A_JEEENS4_5SM1004TMEM4LOAD26SM100_TMEM_LOAD_32dp32b32xENS4_13SM90_TMA_LOADENS1E_INS1F_ILi2ELi5ELi2EEENS1U_ILi32EEENSJ_INS5_IJS28_NSA_ILi4EEEEEENS5_IJSC_S28_EEEEEEENS4_39AutoVectorizingCopyWithAssumedAlignmentILi128EEENS4_14SM90_TMA_STOREES2T_S2V_S2V_EEEvvEEEEvNT_6ParamsE)
        .other          _ZN7cutlass13device_kernelINS_4gemm6kernel13GemmUniversalIN4cute5tupleIJiiiiEEENS1_10collective13CollectiveMmaINS1_41MainloopSm100TmaUmmaWarpSpecializedSparseILi9ELi2ELi2ENS5_IJNS4_1CILi2EEENSA_ILi1EEESC_EEEEENS5_IJNSA_ILi256EEENSA_ILi128EEESG_EEENS_12float_e4m3_tENS5_IJNS4_6LayoutINS5_IJiNS5_IJSB_iEEEiEEENS5_IJlNS5_IJSC_SB_EEElEEEEENSJ_INS5_IJNS5_IJSG_iEEESP_iEEENS5_IJNS5_IJSG_NSA_ILi16384EEEEEENS5_IJSC_lEEElEEEEEEEESI_NS5_IJlSC_lEEENS4_8TiledMMAINS4_8MMA_AtomIJNS4_32SM100_MMA_F8F6F4_2x1SM_SS_SPARSEISI_SI_fLi256ELi128ELNS4_4UMMA5MajorE0ELS12_0ELNS11_7ScaleInE0ELS13_0EEEEEENSJ_INS5_IJSC_SC_SC_EEENS5_IJNSA_ILi0EEES17_S17_EEEEENS5_IJNS4_10UnderscoreES1A_S1A_EEEEENS4_18SM100_TMA_2SM_LOADENS4_14ComposedLayoutINS4_7SwizzleILi2ELi4ELi3EEENS4_25smem_sparse_ptr_flag_bitsILi2ELi8EEENSJ_INS5_IJNS5_IJSC_NSA_ILi8EEEEEENS5_IJSB_NSA_ILi64EEEEEEEEENS5_IJNS5_IJS17_SG_EEESM_EEEEEEEvNS4_8identityES1D_NS1E_INS1F_ILi3ELi4ELi3EEENS4_18smem_ptr_flag_bitsILi8EEENSJ_INS5_IJS1J_SG_EEENS5_IJSG_SC_EEEEEEEvS1S_EENS_8epilogue10collective18CollectiveEpilogueINS21_23Sm100TmaWarpSpecializedILi4ELi2ELi32ELb1ELb0EEEJNS5_IJSG_SG_SG_EEENS5_IJNSJ_ISG_SC_EENSJ_INSA_ILi32EEESC_EEEEEfNS5_IJSC_llEEEfS2B_NS21_6fusion15FusionCallbacksIS25_NS2C_17LinearCombinationIffffLNS_15FloatRoundStyleE2EEES26_S2A_JEEENS4_5SM1004TMEM4LOAD26SM100_TMEM_LOAD_32dp32b32xENS4_13SM90_TMA_LOADENS1E_INS1F_ILi2ELi5ELi2EEENS1U_ILi32EEENSJ_INS5_IJS28_NSA_ILi4EEEEEENS5_IJSC_S28_EEEEEEENS4_39AutoVectorizingCopyWithAssumedAlignmentILi128EEENS4_14SM90_TMA_STOREES2T_S2V_S2V_EEEvvEEEEvNT_6ParamsE,@"STO_CUDA_ENTRY STV_DEFAULT"
_ZN7cutlass13device_kernelINS_4gemm6kernel13GemmUniversalIN4cute5tupleIJiiiiEEENS1_10collective13CollectiveMmaINS1_41MainloopSm100TmaUmmaWarpSpecializedSparseILi9ELi2ELi2ENS5_IJNS4_1CILi2EEENSA_ILi1EEESC_EEEEENS5_IJNSA_ILi256EEENSA_ILi128EEESG_EEENS_12float_e4m3_tENS5_IJNS4_6LayoutINS5_IJiNS5_IJSB_iEEEiEEENS5_IJlNS5_IJSC_SB_EEElEEEEENSJ_INS5_IJNS5_IJSG_iEEESP_iEEENS5_IJNS5_IJSG_NSA_ILi16384EEEEEENS5_IJSC_lEEElEEEEEEEESI_NS5_IJlSC_lEEENS4_8TiledMMAINS4_8MMA_AtomIJNS4_32SM100_MMA_F8F6F4_2x1SM_SS_SPARSEISI_SI_fLi256ELi128ELNS4_4UMMA5MajorE0ELS12_0ELNS11_7ScaleInE0ELS13_0EEEEEENSJ_INS5_IJSC_SC_SC_EEENS5_IJNSA_ILi0EEES17_S17_EEEEENS5_IJNS4_10UnderscoreES1A_S1A_EEEEENS4_18SM100_TMA_2SM_LOADENS4_14ComposedLayoutINS4_7SwizzleILi2ELi4ELi3EEENS4_25smem_sparse_ptr_flag_bitsILi2ELi8EEENSJ_INS5_IJNS5_IJSC_NSA_ILi8EEEEEENS5_IJSB_NSA_ILi64EEEEEEEEENS5_IJNS5_IJS17_SG_EEESM_EEEEEEEvNS4_8identityES1D_NS1E_INS1F_ILi3ELi4ELi3EEENS4_18smem_ptr_flag_bitsILi8EEENSJ_INS5_IJS1J_SG_EEENS5_IJSG_SC_EEEEEEEvS1S_EENS_8epilogue10collective18CollectiveEpilogueINS21_23Sm100TmaWarpSpecializedILi4ELi2ELi32ELb1ELb0EEEJNS5_IJSG_SG_SG_EEENS5_IJNSJ_ISG_SC_EENSJ_INSA_ILi32EEESC_EEEEEfNS5_IJSC_llEEEfS2B_NS21_6fusion15FusionCallbacksIS25_NS2C_17LinearCombinationIffffLNS_15FloatRoundStyleE2EEES26_S2A_JEEENS4_5SM1004TMEM4LOAD26SM100_TMEM_LOAD_32dp32b32xENS4_13SM90_TMA_LOADENS1E_INS1F_ILi2ELi5ELi2EEENS1U_ILi32EEENSJ_INS5_IJS28_NSA_ILi4EEEEEENS5_IJSC_S28_EEEEEEENS4_39AutoVectorizingCopyWithAssumedAlignmentILi128EEENS4_14SM90_TMA_STOREES2T_S2V_S2V_EEEvvEEEEvNT_6ParamsE:
[----:B------:R-:W1:Y:S01]  /*0000*/  LDC R1, c[0x0][0x37c] ;  /* 0x0000df00ff017b82 */ /* 0x000e620000000800 */
[----:B------:R-:W2:Y:S01]  /*0010*/  S2R R103, SR_TID.X ;  /* 0x0000000000677919 */ /* 0x000ea20000002100 */
[----:B------:R-:W3:Y:S06]  /*0020*/  LDCU.64 UR6, c[0x0][0xa90] ;  /* 0x00015200ff0677ac */ /* 0x000eec0008000a00 */
[----:B------:R-:W4:Y:S01]  /*0030*/  S2UR UR37, SR_CgaCtaId ;  /* 0x00000000002579c3 */ /* 0x000f220000008800 */
[----:B------:R-:W-:Y:S02]  /*0040*/  PRMT R89, RZ, 0x7610, R89 ;  /* 0x00007610ff597816 */ /* 0x000fe40000000059 */
[----:B------:R-:W-:Y:S01]  /*0050*/  ELECT P4, URZ, PT ;  /* 0x0000000000ff782f */ /* 0x000fe20003880000 */
[----:B------:R-:W1:Y:S01]  /*0060*/  LDCU.64 UR38, c[0x0][0x358] ;  /* 0x00006b00ff2677ac */ /* 0x000e620008000a00 */
[----:B---3--:R-:W-:-:S04]  /*0070*/  UISETP.NE.U32.AND UP0, UPT, UR6, URZ, UPT ;  /* 0x000000ff0600728c */ /* 0x008fc8000bf05070 */
[----:B------:R-:W-:Y:S02]  /*0080*/  UISETP.NE.AND.EX UP0, UPT, UR7, URZ, UPT, UP0 ;  /* 0x000000ff0700728c */ /* 0x000fe4000bf05300 */
[----:B----4-:R-:W-:Y:S02]  /*0090*/  ULOP3.LUT UR4, UR37, 0x1, URZ, 0xc0, !UPT ;  /* 0x0000000125047892 */ /* 0x010fe4000f8ec0ff */
[----:B------:R-:W-:Y:S01]  /*00a0*/  ULOP3.LUT UR5, UR37, 0x1, URZ, 0x3c, !UPT ;  /* 0x0000000125057892 */ /* 0x000fe2000f8e3cff */
[----:B--2---:R-:W-:-:S05]  /*00b0*/  SHF.R.U32.HI R94, RZ, 0x5, R103 ;  /* 0x00000005ff5e7819 */ /* 0x004fca0000011667 */
[----:B------:R-:W2:Y:S02]  /*00c0*/  SHFL.IDX PT, R0, R94, RZ, 0x1f ;  /* 0x00001fff5e007589 */ /* 0x000ea400000e0000 */
[----:B--2---:R-:W-:Y:S01]  /*00d0*/  R2UR UR10, R0 ;  /* 0x00000000000a72ca */ /* 0x004fe200000e0000 */
[----:B-1----:R-:W-:-:S14]  /*00e0*/  BRA.U UP0, `(.L_x_0) ;  /* 0x00000001002c7547 */ /* 0x002fdc000b800000 */
[----:B------:R-:W1:Y:S02]  /*00f0*/  LDCU.64 UR8, c[0x0][0xa88] ;  /* 0x00015100ff0877ac */ /* 0x000e640008000a00 */
[----:B-1----:R-:W-:-:S04]  /*0100*/  UISETP.NE.U32.AND UP0, UPT, UR8, URZ, UPT ;  /* 0x000000ff0800728c */ /* 0x002fc8000bf05070 */
[----:B------:R-:W-:-:S09]  /*0110*/  UISETP.NE.AND.EX UP0, UPT, UR9, URZ, UPT, UP0 ;  /* 0x000000ff0900728c */ /* 0x000fd2000bf05300 */
[----:B------:R-:W-:Y:S05]  /*0120*/  BRA.U !UP0, `(.L_x_1) ;  /* 0x0000000108107547 */ /* 0x000fea000b800000 */
[----:B------:R-:W1:Y:S02]  /*0130*/  LDC.64 R2, c[0x0][0xa88] ;  /* 0x0002a200ff027b82 */ /* 0x000e640000000a00 */
[----:B-1----:R1:W5:Y:S01]  /*0140*/  LDG.E R49, desc[UR38][R2.64] ;  /* 0x0000002602317981 */ /* 0x002362000c1e1900 */
[----:B------:R-:W-:Y:S01]  /*0150*/  HFMA2 R89, -RZ, RZ, 0, 5.9604644775390625e-08 ;  /* 0x00000001ff597431 */ /* 0x000fe200000001ff */
[----:B------:R-:W-:Y:S05]  /*0160*/  BRA `(.L_x_0) ;  /* 0x00000000000c7947 */ /* 0x000fea0003800000 */
.L_x_1:
[----:B------:R-:W1:Y:S01]  /*0170*/  LDCU UR8, c[0x0][0xa80] ;  /* 0x00015000ff0877ac */ /* 0x000e620008000800 */
[----:B------:R-:W-:Y:S01]  /*0180*/  HFMA2 R89, -RZ, RZ, 0, 5.9604644775390625e-08 ;  /* 0x00000001ff597431 */ /* 0x000fe200000001ff */
[----:B-1----:R-:W-:-:S07]  /*0190*/  MOV R49, UR8 ;  /* 0x0000000800317c02 */ /* 0x002fce0008000f00 */
.L_x_0:
[----:B------:R-:W2:Y:S02]  /*01a0*/  LDCU.64 UR8, c[0x0][0xab0] ;  /* 0x00015600ff0877ac */ /* 0x000ea40008000a00 */
[----:B--2---:R-:W-:-:S04]  /*01b0*/  UISETP.NE.U32.AND UP0, UPT, UR8, URZ, UPT ;  /* 0x000000ff0800728c */ /* 0x004fc8000bf05070 */
[----:B------:R-:W-:-:S09]  /*01c0*/  UISETP.NE.AND.EX UP0, UPT, UR9, URZ, UPT, UP0 ;  /* 0x000000ff0900728c */ /* 0x000fd2000bf05300 */
[----:B------:R-:W-:Y:S05]  /*01d0*/  BRA.U UP0, `(.L_x_2) ;  /* 0x0000000100247547 */ /* 0x000fea000b800000 */
[----:B------:R-:W2:Y:S02]  /*01e0*/  LDCU.64 UR8, c[0x0][0xaa8] ;  /* 0x00015500ff0877ac */ /* 0x000ea40008000a00 */
[----:B--2---:R-:W-:-:S04]  /*01f0*/  UISETP.NE.U32.AND UP0, UPT, UR8, URZ, UPT ;  /* 0x000000ff0800728c */ /* 0x004fc8000bf05070 */
[----:B------:R-:W-:-:S09]  /*0200*/  UISETP.NE.AND.EX UP0, UPT, UR9, URZ, UPT, UP0 ;  /* 0x000000ff0900728c */ /* 0x000fd2000bf05300 */
[----:B------:R-:W-:Y:S05]  /*0210*/  BRA.U !UP0, `(.L_x_3) ;  /* 0x00000001080c7547 */ /* 0x000fea000b800000 */
[----:B------:R-:W2:Y:S02]  /*0220*/  LDC.64 R46, c[0x0][0xaa8] ;  /* 0x0002aa00ff2e7b82 */ /* 0x000ea40000000a00 */
[----:B--2---:R2:W5:Y:S01]  /*0230*/  LDG.E R46, desc[UR38][R46.64] ;  /* 0x000000262e2e7981 */ /* 0x004562000c1e1900 */
[----:B------:R-:W-:Y:S05]  /*0240*/  BRA `(.L_x_2) ;  /* 0x0000000000087947 */ /* 0x000fea0003800000 */
.L_x_3:
[----:B------:R-:W2:Y:S02]  /*0250*/  LDCU UR8, c[0x0][0xaa0] ;  /* 0x00015400ff0877ac */ /* 0x000ea40008000800 */
[----:B--2---:R-:W-:Y:S02]  /*0260*/  MOV R46, UR8 ;  /* 0x00000008002e7c02 */ /* 0x004fe40008000f00 */
.L_x_2:
[----:B------:R-:W-:Y:S01]  /*0270*/  IMAD.U32 R0, RZ, RZ, UR10 ;  /* 0x0000000aff007e24 */ /* 0x000fe2000f8e00ff */
[----:B------:R-:W-:Y:S04]  /*0280*/  BSSY.RECONVERGENT B0, `(.L_x_4) ;  /* 0x000000f000007945 */ /* 0x000fe80003800200 */
[C---:B------:R-:W-:Y:S02]  /*0290*/  ISETP.NE.OR P1, PT, R0.reuse, 0x1, !P4 ;  /* 0x000000010000780c */ /* 0x040fe40006725670 */
[----:B------:R-:W-:-:S11]  /*02a0*/  ISETP.NE.OR P0, PT, R0, 0x3, !P4 ;  /* 0x000000030000780c */ /* 0x000fd60006705670 */
[----:B------:R-:W-:Y:S05]  /*02b0*/  @P1 BRA `(.L_x_5) ;  /* 0x00000000002c1947 */ /* 0x000fea0003800000 */
[----:B------:R-:W3:Y:S02]  /*02c0*/  LDCU.64 UR8, c[0x0][0x348] ;  /* 0x00006900ff0877ac */ /* 0x000ee40008000a00 */
[----:B---3--:R-:W-:Y:S02]  /*02d0*/  UIADD3 UR14, UP2, UPT, UR8, 0x80, URZ ;  /* 0x00000080080e7890 */ /* 0x008fe4000ff5e0ff */
[----:B------:R-:W-:Y:S02]  /*02e0*/  UIADD3 UR12, UP1, UPT, UR8, 0x280, URZ ;  /* 0x00000280080c7890 */ /* 0x000fe4000ff3e0ff */
[----:B------:R-:W-:Y:S02]  /*02f0*/  UIADD3 UR8, UP0, UPT, UR8, 0x180, URZ ;  /* 0x0000018008087890 */ /* 0x000fe4000ff1e0ff */
[----:B------:R-:W-:Y:S02]  /*0300*/  UIADD3.X UR15, UPT, UPT, URZ, UR9, URZ, UP2, !UPT ;  /* 0x00000009ff0f7290 */ /* 0x000fe400097fe4ff */
[----:B------:R-:W-:-:S02]  /*0310*/  UIADD3.X UR13, UPT, UPT, URZ, UR9, URZ, UP1, !UPT ;  /* 0x00000009ff0d7290 */ /* 0x000fc40008ffe4ff */
[----:B------:R-:W-:-:S05]  /*0320*/  UIADD3.X UR9, UPT, UPT, URZ, UR9, URZ, UP0, !UPT ;  /* 0x00000009ff097290 */ /* 0x000fca00087fe4ff */
[----:B------:R3:W-:Y:S02]  /*0330*/  UTMACCTL.PF [UR14] ;  /* 0x000000000e0079b9 */ /* 0x0007e40008040000 */
[----:B------:R3:W-:Y:S02]  /*0340*/  UTMACCTL.PF [UR12] ;  /* 0x000000000c0079b9 */ /* 0x0007e40008040000 */
[----:B------:R3:W-:Y:S02]  /*0350*/  UTMACCTL.PF [UR8] ;  /* 0x00000000080079b9 */ /* 0x0007e40008040000 */
[----:B---3--:R-:W-:Y:S01]  /*0360*/  NOP ;  /* 0x0000000000007918 */ /* 0x008fe20000000000 */
.L_x_5:
[----:B------:R-:W-:Y:S05]  /*0370*/  BSYNC.RECONVERGENT B0 ;  /* 0x0000000000007941 */ /* 0x000fea0003800200 */
.L_x_4:
[----:B------:R-:W-:Y:S04]  /*0380*/  BSSY.RECONVERGENT B0, `(.L_x_6) ;  /* 0x000000a000007945 */ /* 0x000fe80003800200 */
[----:B------:R-:W-:Y:S05]  /*0390*/  @P0 BRA `(.L_x_7) ;  /* 0x0000000000200947 */ /* 0x000fea0003800000 */
[----:B------:R-:W3:Y:S02]  /*03a0*/  LDCU.64 UR8, c[0x0][0x348] ;  /* 0x00006900ff0877ac */ /* 0x000ee40008000a00 */
[----:B---3--:R-:W-:Y:S02]  /*03b0*/  UIADD3 UR12, UP1, UPT, UR8, 0x780, URZ ;  /* 0x00000780080c7890 */ /* 0x008fe4000ff3e0ff */
[----:B------:R-:W-:Y:S02]  /*03c0*/  UIADD3 UR8, UP0, UPT, UR8, 0x880, URZ ;  /* 0x0000088008087890 */ /* 0x000fe4000ff1e0ff */
[----:B------:R-:W-:Y:S02]  /*03d0*/  UIADD3.X UR13, UPT, UPT, URZ, UR9, URZ, UP1, !UPT ;  /* 0x00000009ff0d7290 */ /* 0x000fe40008ffe4ff */
[----:B------:R-:W-:-:S07]  /*03e0*/  UIADD3.X UR9, UPT, UPT, URZ, UR9, URZ, UP0, !UPT ;  /* 0x00000009ff097290 */ /* 0x000fce00087fe4ff */
[----:B------:R3:W-:Y:S02]  /*03f0*/  UTMACCTL.PF [UR12] ;  /* 0x000000000c0079b9 */ /* 0x0007e40008040000 */
[----:B------:R3:W-:Y:S02]  /*0400*/  UTMACCTL.PF [UR8] ;  /* 0x00000000080079b9 */ /* 0x0007e40008040000 */
[----:B---3--:R-:W-:Y:S01]  /*0410*/  NOP ;  /* 0x0000000000007918 */ /* 0x008fe20000000000 */
.L_x_7:
[----:B------:R-:W-:Y:S05]  /*0420*/  BSYNC.RECONVERGENT B0 ;  /* 0x0000000000007941 */ /* 0x000fea0003800200 */
.L_x_6:
[----:B------:R-:W3:Y:S01]  /*0430*/  LDCU.64 UR8, c[0x0][0xa88] ;  /* 0x00015100ff0877ac */ /* 0x000ee20008000a00 */
[----:B------:R-:W-:Y:S02]  /*0440*/  UISETP.EQ.U32.AND UP1, UPT, UR6, URZ, UPT ;  /* 0x000000ff0600728c */ /* 0x000fe4000bf22070 */
[----:B------:R-:W-:Y:S02]  /*0450*/  UPLOP3.LUT UP5, UPT, UPT, UPT, UPT, 0x80, 0x8 ;  /* 0x000000000008789c */ /* 0x000fe40003faf070 */
[----:B---3--:R-:W-:-:S04]  /*0460*/  UISETP.NE.U32.AND UP0, UPT, UR8, URZ, UPT ;  /* 0x000000ff0800728c */ /* 0x008fc8000bf05070 */
[----:B------:R-:W-:-:S04]  /*0470*/  UISETP.NE.AND.EX UP0, UPT, UR9, URZ, UPT, UP0 ;  /* 0x000000ff0900728c */ /* 0x000fc8000bf05300 */
[----:B------:R-:W-:-:S04]  /*0480*/  UISETP.EQ.OR.EX UP2, UPT, UR7, URZ, !UP0, UP1 ;  /* 0x000000ff0700728c */ /* 0x000fc8000c742710 */
[----:B------:R-:W-:-:S05]  /*0490*/  UP2UR UR50, UPR, URZ, 0x4 ;  /* 0x00000004ff327883 */ /* 0x000fca0008000000 */
[----:B------:R-:W-:Y:S07]  /*04a0*/  BRA.U !UP2, `(.L_x_8) ;  /* 0x000000010a207547 */ /* 0x000fee000b800000 */
[----:B------:R-:W-:Y:S01]  /*04b0*/  UISETP.NE.U32.AND UP2, UPT, UR6, URZ, UPT ;  /* 0x000000ff0600728c */ /* 0x000fe2000bf45070 */
[----:B-----5:R-:W-:Y:S01]  /*04c0*/  FSETP.NEU.AND P0, PT, R49, RZ, PT ;  /* 0x000000ff3100720b */ /* 0x020fe20003f0d000 */
[----:B------:R-:W-:Y:S02]  /*04d0*/  USEL UR6, URZ, 0xffffffff, UP0 ;  /* 0xffffffffff067887 */ /* 0x000fe40008000000 */
[----:B------:R-:W-:-:S10]  /*04e0*/  UISETP.NE.AND.EX UP2, UPT, UR7, URZ, UPT, UP2 ;  /* 0x000000ff0700728c */ /* 0x000fd4000bf45320 */
[----:B------:R-:W-:Y:S01]  /*04f0*/  VOTEU.ANY UP1, P0 ;  /* 0x0000000000ff7886 */ /* 0x000fe20000020100 */
[----:B------:R-:W-:-:S04]  /*0500*/  @!UP2 USEL UR6, URZ, 0xffffffff, UP1 ;  /* 0xffffffffff06a887 */ /* 0x000fc80008800000 */
[----:B------:R-:W-:-:S04]  /*0510*/  ULOP3.LUT UR6, UR6, 0x1, URZ, 0xc0, !UPT ;  /* 0x0000000106067892 */ /* 0x000fc8000f8ec0ff */
[----:B------:R-:W-:-:S11]  /*0520*/  UISETP.NE.U32.AND UP5, UPT, UR6, 0x1, UPT ;  /* 0x000000010600788c */ /* 0x000fd6000bfa5070 */
.L_x_8:
[----:B------:R-:W3:Y:S02]  /*0530*/  SHFL.IDX PT, R0, R94, RZ, 0x1f ;  /* 0x00001fff5e007589 */ /* 0x000ee400000e0000 */
[----:B---3--:R-:W-:-:S13]  /*0540*/  ISETP.NE.AND P0, PT, R0, RZ, PT ;  /* 0x000000ff0000720c */ /* 0x008fda0003f05270 */
[----:B------:R-:W-:Y:S05]  /*0550*/  @P0 BRA `(.L_x_9) ;  /* 0x0000000000780947 */ /* 0x000fea0003800000 */
[----:B------:R-:W-:Y:S01]  /*0560*/  ELECT P0, URZ, PT ;  /* 0x0000000000ff782f */ /* 0x000fe20003800000 */
[----:B------:R-:W-:-:S12]  /*0570*/  BSSY.RECONVERGENT B0, `(.L_x_9) ;  /* 0x000001c000007945 */ /* 0x000fd80003800200 */
[----:B------:R-:W-:Y:S05]  /*0580*/  @!P0 BRA `(.L_x_10) ;  /* 0x0000000000688947 */ /* 0x000fea0003800000 */
[----:B------:R-:W-:Y:S01]  /*0590*/  UMOV UR7, 0x400 ;  /* 0x0000040000077882 */ /* 0x000fe20000000000 */
[----:B------:R-:W-:Y:S01]  /*05a0*/  UMOV UR6, 0x1 ;  /* 0x0000000100067882 */ /* 0x000fe20000000000 */
[----:B------:R-:W-:Y:S02]  /*05b0*/  ULEA UR7, UR37, UR7, 0x18 ;  /* 0x0000000725077291 */ /* 0x000fe4000f8ec0ff */
[----:B------:R-:W-:-:S04]  /*05c0*/  UIADD3 UR8, UPT, UPT, -UR6, 0x100000, URZ ;  /* 0x0010000006087890 */ /* 0x000fc8000fffe1ff */
[----:B------:R-:W-:Y:S02]  /*05d0*/  USHF.L.U32 UR9, UR8, 0xb, URZ ;  /* 0x0000000b08097899 */ /* 0x000fe400080006ff */
[----:B------:R-:W-:Y:S01]  /*05e0*/  USHF.L.U32 UR8, UR8, 0x1, URZ ;  /* 0x0000000108087899 */ /* 0x000fe200080006ff */
[----:B------:R-:W3:Y:S11]  /*05f0*/  FENCE.VIEW.ASYNC.S ;  /* 0x00000000000073c6 */ /* 0x000ef60000000000 */
[----:B---3--:R3:W4:Y:S01]  /*0600*/  SYNCS.EXCH.64 URZ, [UR7], UR8 ;  /* 0x0000000807ff75b2 */ /* 0x0087220008000100 */
[----:B------:R3:W1:Y:S01]  /*0610*/  SYNCS.EXCH.64 URZ, [UR7+0x48], UR8 ;  /* 0x0000480807ff75b2 */ /* 0x0006620008000100 */
        /* <DEDUP_REMOVED lines=15> */
[----:B------:R3:W1:Y:S02]  /*0710*/  SYNCS.EXCH.64 URZ, [UR7+0x88], UR8 ;  /* 0x0000880807ff75b2 */ /* 0x0006640008000100 */
[----:B---3--:R-:W-:Y:S01]  /*0720*/  NOP ;  /* 0x0000000000007918 */ /* 0x008fe20000000000 */
.L_x_10:
[----:B------:R-:W-:Y:S05]  /*0730*/  BSYNC.RECONVERGENT B0 ;  /* 0x0000000000007941 */ /* 0x000fea0003800200 */
.L_x_9:
[----:B------:R-:W3:Y:S01]  /*0740*/  SHFL.IDX PT, R0, R94, RZ, 0x1f ;  /* 0x00001fff5e007589 */ /* 0x000ee200000e0000 */
[----:B------:R-:W-:Y:S01]  /*0750*/  NOP ;  /* 0x0000000000007918 */ /* 0x000fe20000000000 */
[----:B---3--:R-:W-:-:S13]  /*0760*/  ISETP.NE.AND P0, PT, R0, 0x1, PT ;  /* 0x000000010000780c */ /* 0x008fda0003f05270 */
[----:B------:R-:W-:Y:S05]  /*0770*/  @P0 BRA `(.L_x_11) ;  /* 0x0000000000540947 */ /* 0x000fea0003800000 */
[----:B------:R-:W-:Y:S01]  /*0780*/  UMOV UR8, 0x400 ;  /* 0x0000040000087882 */ /* 0x000fe20000000000 */
[----:B------:R-:W-:Y:S01]  /*0790*/  UMOV UR7, 0x20 ;  /* 0x0000002000077882 */ /* 0x000fe20000000000 */
[----:B------:R-:W-:Y:S01]  /*07a0*/  UMOV UR6, 0x80 ;  /* 0x0000008000067882 */ /* 0x000fe20000000000 */
[----:B------:R-:W-:Y:S02]  /*07b0*/  ULEA UR8, UR37, UR8, 0x18 ;  /* 0x0000000825087291 */ /* 0x000fe4000f8ec0ff */
[----:B------:R-:W-:-:S04]  /*07c0*/  UIADD3 UR12, UPT, UPT, -UR7, 0x100000, URZ ;  /* 0x00100000070c7890 */ /* 0x000fc8000fffe1ff */
[----:B------:R-:W-:Y:S02]  /*07d0*/  USHF.L.U32 UR13, UR12, 0xb, URZ ;  /* 0x0000000b0c0d7899 */ /* 0x000fe400080006ff */
[----:B------:R-:W-:Y:S02]  /*07e0*/  USHF.L.U32 UR12, UR12, 0x1, URZ ;  /* 0x000000010c0c7899 */ /* 0x000fe400080006ff */
[----:B------:R-:W-:-:S04]  /*07f0*/  UIADD3 UR6, UPT, UPT, -UR6, 0x100000, URZ ;  /* 0x0010000006067890 */ /* 0x000fc8000fffe1ff */
[----:B------:R-:W-:Y:S02]  /*0800*/  USHF.L.U32 UR7, UR6, 0xb, URZ ;  /* 0x0000000b06077899 */ /* 0x000fe400080006ff */
[----:B------:R-:W-:Y:S01]  /*0810*/  USHF.L.U32 UR6, UR6, 0x1, URZ ;  /* 0x0000000106067899 */ /* 0x000fe200080006ff */
[----:B------:R-:W-:Y:S01]  /*0820*/  ELECT P0, URZ, PT ;  /* 0x0000000000ff782f */ /* 0x000fe20003800000 */
[----:B------:R-:W3:Y:S02]  /*0830*/  FENCE.VIEW.ASYNC.S ;  /* 0x00000000000073c6 */ /* 0x000ee40000000000 */
[----:B---3--:R3:W1:Y:S08]  /*0840*/  SYNCS.EXCH.64 URZ, [UR8+0x90], UR12 ;  /* 0x0000900c08ff75b2 */ /* 0x0086700008000100 */
[----:B------:R3:W1:Y:S01]  /*0850*/  SYNCS.EXCH.64 URZ, [UR8+0xb0], UR6 ;  /* 0x0000b00608ff75b2 */ /* 0x0006620008000100 */
[----:B------:R3:W1:Y:S01]  /*0860*/  SYNCS.EXCH.64 URZ, [UR8+0x98], UR12 ;  /* 0x0000980c08ff75b2 */ /* 0x0006620008000100 */
[----:B------:R3:W1:Y:S01]  /*0870*/  SYNCS.EXCH.64 URZ, [UR8+0xb8], UR6 ;  /* 0x0000b80608ff75b2 */ /* 0x0006620008000100 */
[----:B------:R3:W1:Y:S01]  /*0880*/  SYNCS.EXCH.64 URZ, [UR8+0xa0], UR12 ;  /* 0x0000a00c08ff75b2 */ /* 0x0006620008000100 */
[----:B------:R3:W1:Y:S01]  /*0890*/  SYNCS.EXCH.64 URZ, [UR8+0xc0], UR6 ;  /* 0x0000c00608ff75b2 */ /* 0x0006620008000100 */
[----:B------:R3:W1:Y:S01]  /*08a0*/  SYNCS.EXCH.64 URZ, [UR8+0xa8], UR12 ;  /* 0x0000a80c08ff75b2 */ /* 0x0006620008000100 */
[----:B------:R3:W1:Y:S01]  /*08b0*/  SYNCS.EXCH.64 URZ, [UR8+0xc8], UR6 ;  /* 0x0000c80608ff75b2 */ /* 0x0006620008000100 */
[----:B------:R-:W-:Y:S01]  /*08c0*/  NOP ;  /* 0x0000000000007918 */ /* 0x000fe20000000000 */
.L_x_11:
[----:B------:R-:W2:Y:S01]  /*08d0*/  SHFL.IDX PT, R0, R94, RZ, 0x1f ;  /* 0x00001fff5e007589 */ /* 0x000ea200000e0000 */
[----:B------:R-:W-:Y:S01]  /*08e0*/  NOP ;  /* 0x0000000000007918 */ /* 0x000fe20000000000 */
[----:B--2---:R-:W-:-:S13]  /*08f0*/  ISETP.NE.AND P0, PT, R0, 0x3, PT ;  /* 0x000000030000780c */ /* 0x004fda0003f05270 */
[----:B------:R-:W-:Y:S05]  /*0900*/  @P0 BRA `(.L_x_12) ;  /* 0x00000000002c0947 */ /* 0x000fea0003800000 */
[----:B---3--:R-:W-:Y:S01]  /*0910*/  UMOV UR7, 0x400 ;  /* 0x0000040000077882 */ /* 0x008fe20000000000 */
[----:B------:R-:W-:Y:S01]  /*0920*/  UMOV UR6, 0x20 ;  /* 0x0000002000067882 */ /* 0x000fe20000000000 */
[----:B------:R-:W-:Y:S02]  /*0930*/  ULEA UR7, UR37, UR7, 0x18 ;  /* 0x0000000725077291 */ /* 0x000fe4000f8ec0ff */
[----:B------:R-:W-:-:S04]  /*0940*/  UIADD3 UR8, UPT, UPT, -UR6, 0x100000, URZ ;  /* 0x0010000006087890 */ /* 0x000fc8000fffe1ff */
[----:B------:R-:W-:Y:S02]  /*0950*/  USHF.L.U32 UR9, UR8, 0xb, URZ ;  /* 0x0000000b08097899 */ /* 0x000fe400080006ff */
[----:B------:R-:W-:Y:S01]  /*0960*/  USHF.L.U32 UR8, UR8, 0x1, URZ ;  /* 0x0000000108087899 */ /* 0x000fe200080006ff */
[----:B------:R-:W-:Y:S01]  /*0970*/  ELECT P0, URZ, PT ;  /* 0x0000000000ff782f */ /* 0x000fe20003800000 */
[----:B------:R-:W2:Y:S10]  /*0980*/  FENCE.VIEW.ASYNC.S ;  /* 0x00000000000073c6 */ /* 0x000eb40000000000 */
[----:B--2---:R2:W3:Y:S01]  /*0990*/  SYNCS.EXCH.64 URZ, [UR7+0xd0], UR8 ;  /* 0x0000d00807ff75b2 */ /* 0x0044e20008000100 */
[----:B------:R2:W1:Y:S01]  /*09a0*/  SYNCS.EXCH.64 URZ, [UR7+0xd8], UR8 ;  /* 0x0000d80807ff75b2 */ /* 0x0004620008000100 */
[----:B------:R-:W-:Y:S01]  /*09b0*/  NOP ;  /* 0x0000000000007918 */ /* 0x000fe20000000000 */
.L_x_12:
[----:B------:R-:W4:Y:S01]  /*09c0*/  SHFL.IDX PT, R0, R94, RZ, 0x1f ;  /* 0x00001fff5e007589 */ /* 0x000f2200000e0000 */
[----:B------:R-:W-:Y:S01]  /*09d0*/  NOP ;  /* 0x0000000000007918 */ /* 0x000fe20000000000 */
[----:B----4-:R-:W-:-:S13]  /*09e0*/  ISETP.NE.AND P0, PT, R0, 0x4, PT ;  /* 0x000000040000780c */ /* 0x010fda0003f05270 */
[----:B------:R-:W-:Y:S05]  /*09f0*/  @P0 BRA `(.L_x_13) ;  /* 0x0000000000480947 */ /* 0x000fea0003800000 */
[----:B--23--:R-:W-:Y:S01]  /*0a00*/  UMOV UR8, 0x1e0 ;  /* 0x000001e000087882 */ /* 0x00cfe20000000000 */
[----:B------:R-:W-:Y:S01]  /*0a10*/  UMOV UR7, 0x400 ;  /* 0x0000040000077882 */ /* 0x000fe20000000000 */
[----:B------:R-:W-:Y:S01]  /*0a20*/  USEL UR8, UR8, 0x1a0, UP5 ;  /* 0x000001a008087887 */ /* 0x000fe2000a800000 */
        /* <DEDUP_REMOVED lines=9> */
[----:B------:R-:W2:Y:S02]  /*0ac0*/  FENCE.VIEW.ASYNC.S ;  /* 0x00000000000073c6 */ /* 0x000ea40000000000 */
[----:B--2---:R4:W2:Y:S08]  /*0ad0*/  SYNCS.EXCH.64 URZ, [UR7+0xe0], UR12 ;  /* 0x0000e00c07ff75b2 */ /* 0x0048b00008000100 */
[----:B------:R4:W3:Y:S01]  /*0ae0*/  SYNCS.EXCH.64 URZ, [UR7+0xf0], UR8 ;  /* 0x0000f00807ff75b2 */ /* 0x0008e20008000100 */
[----:B------:R4:W1:Y:S01]  /*0af0*/  SYNCS.EXCH.64 URZ, [UR7+0xe8], UR12 ;  /* 0x0000e80c07ff75b2 */ /* 0x0008620008000100 */
[----:B------:R4:W1:Y:S02]  /*0b00*/  SYNCS.EXCH.64 URZ, [UR7+0xf8], UR8 ;  /* 0x0000f80807ff75b2 */ /* 0x0008640008000100 */
[----:B----4-:R-:W-:Y:S01]  /*0b10*/  NOP ;  /* 0x0000000000007918 */ /* 0x010fe20000000000 */
.L_x_13:
[----:B------:R-:W4:Y:S01]  /*0b20*/  SHFL.IDX PT, R0, R94, RZ, 0x1f ;  /* 0x00001fff5e007589 */ /* 0x000f2200000e0000 */
[----:B------:R-:W-:Y:S01]  /*0b30*/  NOP ;  /* 0x0000000000007918 */ /* 0x000fe20000000000 */
[----:B----4-:R-:W-:-:S13]  /*0b40*/  ISETP.NE.AND P0, PT, R0, 0x5, PT ;  /* 0x000000050000780c */ /* 0x010fda0003f05270 */
[----:B------:R-:W-:Y:S05]  /*0b50*/  @P0 BRA `(.L_x_14) ;  /* 0x0000000000440947 */ /* 0x000fea0003800000 */
[----:B--23--:R-:W-:Y:S01]  /*0b60*/  UMOV UR8, 0x400 ;  /* 0x0000040000087882 */ /* 0x00cfe20000000000 */
        /* <DEDUP_REMOVED lines=16> */
.L_x_14:
[----:B------:R-:W4:Y:S01]  /*0c70*/  SHFL.IDX PT, R0, R94, RZ, 0x1f ;  /* 0x00001fff5e007589 */ /* 0x000f2200000e0000 */
[----:B------:R-:W-:Y:S01]  /*0c80*/  ISETP.NE.OR P1, PT, RZ, UR10, !P4 ;  /* 0x0000000aff007c0c */ /* 0x000fe2000e725670 */
[----:B------:R-:W-:Y:S01]  /*0c90*/  NOP ;  /* 0x0000000000007918 */ /* 0x000fe20000000000 */
[----:B----4-:R-:W-:-:S13]  /*0ca0*/  ISETP.NE.AND P0, PT, R0, 0x3, PT ;  /* 0x000000030000780c */ /* 0x010fda0003f05270 */
[----:B------:R-:W-:Y:S05]  /*0cb0*/  @P0 BRA `(.L_x_15) ;  /* 0x0000000000340947 */ /* 0x000fea0003800000 */
[----:B--23--:R-:W-:Y:S01]  /*0cc0*/  UMOV UR7, 0x400 ;  /* 0x0000040000077882 */ /* 0x00cfe20000000000 */
[----:B------:R-:W-:Y:S01]  /*0cd0*/  UMOV UR6, 0x20 ;  /* 0x0000002000067882 */ /* 0x000fe20000000000 */
[----:B------:R-:W-:Y:S02]  /*0ce0*/  ULEA UR7, UR37, UR7, 0x18 ;  /* 0x0000000725077291 */ /* 0x000fe4000f8ec0ff */
[----:B------:R-:W-:-:S04]  /*0cf0*/  UIADD3 UR8, UPT, UPT, -UR6, 0x100000, URZ ;  /* 0x0010000006087890 */ /* 0x000fc8000fffe1ff */
[----:B------:R-:W-:Y:S02]  /*0d00*/  USHF.L.U32 UR9, UR8, 0xb, URZ ;  /* 0x0000000b08097899 */ /* 0x000fe400080006ff */
[----:B------:R-:W-:Y:S01]  /*0d10*/  USHF.L.U32 UR8, UR8, 0x1, URZ ;  /* 0x0000000108087899 */ /* 0x000fe200080006ff */
[----:B------:R-:W-:Y:S01]  /*0d20*/  ELECT P0, URZ, PT ;  /* 0x0000000000ff782f */ /* 0x000fe20003800000 */
[----:B------:R-:W2:Y:S10]  /*0d30*/  FENCE.VIEW.ASYNC.S ;  /* 0x00000000000073c6 */ /* 0x000eb40000000000 */
[----:B--2---:R4:W2:Y:S01]  /*0d40*/  SYNCS.EXCH.64 URZ, [UR7+0x120], UR8 ;  /* 0x0001200807ff75b2 */ /* 0x0048a20008000100 */
[----:B------:R4:W3:Y:S01]  /*0d50*/  SYNCS.EXCH.64 URZ, [UR7+0x130], UR8 ;  /* 0x0001300807ff75b2 */ /* 0x0008e20008000100 */
[----:B------:R4:W1:Y:S01]  /*0d60*/  SYNCS.EXCH.64 URZ, [UR7+0x128], UR8 ;  /* 0x0001280807ff75b2 */ /* 0x0008620008000100 */
[----:B------:R4:W1:Y:S02]  /*0d70*/  SYNCS.EXCH.64 URZ, [UR7+0x138], UR8 ;  /* 0x0001380807ff75b2 */ /* 0x0008640008000100 */
[----:B----4-:R-:W-:Y:S01]  /*0d80*/  NOP ;  /* 0x0000000000007918 */ /* 0x010fe20000000000 */
.L_x_15:
[----:B------:R-:W-:Y:S01]  /*0d90*/  VOTEU.ALL UP1, P1 ;  /* 0x0000000000ff7886 */ /* 0x000fe20000820000 */
[----:B--23--:R-:W2:Y:S01]  /*0da0*/  LDCU UR7, c[0x0][0x36c] ;  /* 0x00006d80ff0777ac */ /* 0x00cea20008000800 */
[----:B------:R-:W-:Y:S01]  /*0db0*/  NOP ;  /* 0x0000000000007918 */ /* 0x000fe20000000000 */
[----:B------:R-:W-:Y:S01]  /*0dc0*/  LOP3.LUT R11, R103, 0x1f, RZ, 0xc0, !PT ;  /* 0x0000001f670b7812 */ /* 0x000fe200078ec0ff */
[----:B------:R-:W-:Y:S01]  /*0dd0*/  UMOV UR8, 0x20 ;  /* 0x0000002000087882 */ /* 0x000fe20000000000 */
[----:B------:R-:W-:Y:S01]  /*0de0*/  @!UP1 UMOV UR6, 0x400 ;  /* 0x0000040000069882 */ /* 0x000fe20000000000 */
[----:B------:R-:W-:-:S04]  /*0df0*/  @!UP1 UIADD3 UR8, UPT, UPT, -UR8, 0x100000, URZ ;  /* 0x0010000008089890 */ /* 0x000fc8000fffe1ff */
[----:B------:R-:W-:Y:S02]  /*0e00*/  @!UP1 USHF.L.U32 UR9, UR8, 0xb, URZ ;  /* 0x0000000b08099899 */ /* 0x000fe400080006ff */
[----:B------:R-:W-:Y:S02]  /*0e10*/  @!UP1 USHF.L.U32 UR8, UR8, 0x1, URZ ;  /* 0x0000000108089899 */ /* 0x000fe400080006ff */
[----:B------:R-:W-:Y:S01]  /*0e20*/  @!UP1 ULEA UR6, UR37, UR6, 0x18 ;  /* 0x0000000625069291 */ /* 0x000fe2000f8ec0ff */
[----:B------:R-:W-:Y:S01]  /*0e30*/  VOTEU.ALL UP1, P1 ;  /* 0x0000000000ff7886 */ /* 0x000fe20000820000 */
[----:B------:R-:W-:Y:S01]  /*0e40*/  UISETP.NE.AND UP4, UPT, UR10, URZ, UPT ;  /* 0x000000ff0a00728c */ /* 0x000fe2000bf85270 */
[----:B------:R-:W3:Y:S09]  /*0e50*/  FENCE.VIEW.ASYNC.S ;  /* 0x00000000000073c6 */ /* 0x000ef20000000000 */
[----:B---3--:R3:W4:Y:S01]  /*0e60*/  @!UP1 SYNCS.EXCH.64 URZ, [UR6+0x140], UR8 ;  /* 0x0001400806ff95b2 */ /* 0x0087220008000100 */
[----:B--2---:R-:W-:-:S09]  /*0e70*/  UISETP.EQ.U32.AND UP1, UPT, UR7, 0x1, UPT ;  /* 0x000000010700788c */ /* 0x004fd2000bf22070 */
[----:B------:R-:W-:Y:S05]  /*0e80*/  BRA.U !UP1, `(.L_x_16) ;  /* 0x0000000109087547 */ /* 0x000fea000b800000 */
[----:B-1--4-:R-:W-:Y:S01]  /*0e90*/  UCGABAR_ARV ;  /* 0x00000000000079c7 */ /* 0x012fe20008000000 */
[----:B------:R-:W-:Y:S05]  /*0ea0*/  BRA `(.L_x_17) ;  /* 0x0000000000047947 */ /* 0x000fea0003800000 */
.L_x_16:
[----:B-1--4-:R-:W-:Y:S01]  /*0eb0*/  NOP ;  /* 0x0000000000007918 */ /* 0x012fe20000000000 */
.L_x_17:
[----:B------:R-:W1:Y:S01]  /*0ec0*/  S2R R21, SR_CTAID.X ;  /* 0x0000000000157919 */ /* 0x000e620000002500 */
[----:B------:R-:W-:-:S05]  /*0ed0*/  CS2R.32 R88, SR_CgaSize ;  /* 0x0000000000587805 */ /* 0x000fca0000008a00 */
[----:B------:R-:W-:-:S05]  /*0ee0*/  IMAD R88, R88, -0xa0, RZ ;  /* 0xffffff6058587824 */ /* 0x000fca00078e02ff */
[----:B------:R-:W-:-:S14]  /*0ef0*/  R2UR UR7, R88 ;  /* 0x00000000580772ca */ /* 0x000fdc00000e0000 */
[----:B------:R-:W2:Y:S01]  /*0f00*/  LDCU UR7, c[0x0][UR7+0x2b0] ;  /* 0x00005600070777ac */ /* 0x000ea20008000800 */
[----:B------:R-:W-:-:S05]  /*0f10*/  CS2R.32 R3, SR_CgaSize ;  /* 0x0000000000037805 */ /* 0x000fca0000008a00 */
[----:B------:R-:W-:-:S06]  /*0f20*/  IMAD R3, R3, -0xa0, RZ ;  /* 0xffffff6003037824 */ /* 0x000fcc00078e02ff */
[----:B------:R-:W4:Y:S01]  /*0f30*/  LDC R3, c[0x0][R3+0x2a0] ;  /* 0x0000a80003037b82 */ /* 0x000f220000000800 */
[----:B------:R-:W-:Y:S01]  /*0f40*/  PRMT R10, RZ, 0x7610, R10 ;  /* 0x00007610ff0a7816 */ /* 0x000fe2000000000a */
[----:B------:R-:W2:Y:S01]  /*0f50*/  S2R R20, SR_CTAID.Y ;  /* 0x0000000000147919 */ /* 0x000ea20000002600 */
[----:B------:R-:W-:-:S05]  /*0f60*/  CS2R.32 R88, SR_CgaSize ;  /* 0x0000000000587805 */ /* 0x000fca0000008a00 */
[----:B------:R-:W-:-:S05]  /*0f70*/  IMAD R88, R88, -0xa0, RZ ;  /* 0xffffff6058587824 */ /* 0x000fca00078e02ff */
[----:B---3--:R-:W-:-:S14]  /*0f80*/  R2UR UR6, R88 ;  /* 0x00000000580672ca */ /* 0x008fdc00000e0000 */
[----:B------:R-:W3:Y:S01]  /*0f90*/  LDCU UR6, c[0x0][UR6+0x2b4] ;  /* 0x00005680060677ac */ /* 0x000ee20008000800 */
[----:B------:R-:W-:Y:S01]  /*0fa0*/  UISETP.NE.AND UP2, UPT, UR10, 0x2, UPT ;  /* 0x000000020a00788c */ /* 0x000fe2000bf45270 */
[----:B------:R-:W-:-:S05]  /*0fb0*/  CS2R.32 R0, SR_CgaSize ;  /* 0x0000000000007805 */ /* 0x000fca0000008a00 */
[----:B------:R-:W-:-:S06]  /*0fc0*/  IMAD R0, R0, -0xa0, RZ ;  /* 0xffffff6000007824 */ /* 0x000fcc00078e02ff */
[----:B------:R-:W4:Y:S08]  /*0fd0*/  LDC R0, c[0x0][R0+0x2a4] ;  /* 0x0000a90000007b82 */ /* 0x000f300000000800 */
[----:B------:R-:W4:Y:S08]  /*0fe0*/  LDC R13, c[0x0][0xd24] ;  /* 0x00034900ff0d7b82 */ /* 0x000f300000000800 */
[----:B------:R-:W4:Y:S01]  /*0ff0*/  LDC R2, c[0x0][0xd24] ;  /* 0x00034900ff027b82 */ /* 0x000f220000000800 */
[----:B-1----:R-:W-:-:S07]  /*1000*/  I2FP.F32.U32 R5, R21 ;  /* 0x0000001500057245 */ /* 0x002fce0000201000 */
[----:B------:R-:W1:Y:S01]  /*1010*/  S2UR UR36, SR_CTAID.Z ;  /* 0x00000000002479c3 */ /* 0x000e620000002700 */
[----:B--2---:R-:W-:Y:S01]  /*1020*/  I2FP.F32.U32 R4, R20 ;  /* 0x0000001400047245 */ /* 0x004fe20000201000 */
[----:B------:R-:W-:-:S04]  /*1030*/  FMUL R5, R5, UR7 ;  /* 0x0000000705057c20 */ /* 0x000fc80008400000 */
[----:B---3--:R-:W-:Y:S01]  /*1040*/  FMUL R4, R4, UR6 ;  /* 0x0000000604047c20 */ /* 0x008fe20008400000 */
[----:B------:R-:W2:Y:S01]  /*1050*/  F2I.U32.TRUNC.NTZ R88, R5 ;  /* 0x0000000500587305 */ /* 0x000ea2000020f000 */
[----:B------:R-:W3:Y:S01]  /*1060*/  LDCU UR6, c[0x0][0xd30] ;  /* 0x0001a600ff0677ac */ /* 0x000ee20008000800 */
[----:B----4-:R-:W-:-:S06]  /*1070*/  ISETP.GE.AND P0, PT, R13, 0x1, PT ;  /* 0x000000010d00780c */ /* 0x010fcc0003f06270 */
[----:B------:R-:W4:Y:S01]  /*1080*/  F2I.U32.TRUNC.NTZ R81, R4 ;  /* 0x0000000400517305 */ /* 0x000f22000020f000 */
[----:B--2---:R-:W-:-:S04]  /*1090*/  IMAD.MOV R88, RZ, RZ, -R88 ;  /* 0x000000ffff587224 */ /* 0x004fc800078e0a58 */
[----:B------:R-:W-:Y:S01]  /*10a0*/  IMAD R88, R3, R88, R21 ;  /* 0x0000005803587224 */ /* 0x000fe200078e0215 */
[----:B------:R-:W-:Y:S01]  /*10b0*/  LOP3.LUT R3, R21, 0x1, RZ, 0xc0, !PT ;  /* 0x0000000115037812 */ /* 0x000fe200078ec0ff */
[----:B---3--:R-:W-:Y:S01]  /*10c0*/  UISETP.NE.AND UP3, UPT, UR6, 0x1, UPT ;  /* 0x000000010600788c */ /* 0x008fe2000bf65270 */
[----:B----4-:R-:W-:-:S04]  /*10d0*/  IMAD.MOV R81, RZ, RZ, -R81 ;  /* 0x000000ffff517224 */ /* 0x010fc800078e0a51 */
[----:B------:R-:W-:Y:S01]  /*10e0*/  IMAD R81, R0, R81, R20 ;  /* 0x0000005100517224 */ /* 0x000fe200078e0214 */
[----:B------:R-:W-:Y:S01]  /*10f0*/  PRMT R0, RZ, 0x7610, R0 ;  /* 0x00007610ff007816 */ /* 0x000fe20000000000 */
[----:B-1----:R-:W-:Y:S06]  /*1100*/  BRA.U UP4, `(.L_x_18) ;  /* 0x0000000104247547 */ /* 0x002fec000b800000 */
[----:B------:R-:W-:Y:S01]  /*1110*/  ISETP.NE.AND P1, PT, R81, RZ, PT ;  /* 0x000000ff5100720c */ /* 0x000fe20003f25270 */
[----:B------:R-:W-:Y:S01]  /*1120*/  IMAD.MOV.U32 R0, RZ, RZ, 0x3 ;  /* 0x00000003ff007424 */ /* 0x000fe200078e00ff */
[C---:B------:R-:W-:Y:S02]  /*1130*/  LOP3.LUT R5, R88.reuse, 0xfffffffe, RZ, 0xc0, !PT ;  /* 0xfffffffe58057812 */ /* 0x040fe400078ec0ff */
[----:B------:R-:W-:Y:S02]  /*1140*/  ISETP.LT.U32.OR P1, PT, R88, 0x2, !P1 ;  /* 0x000000025800780c */ /* 0x000fe40004f21470 */
[----:B------:R-:W-:Y:S02]  /*1150*/  SHF.L.U32 R0, R0, R5, RZ ;  /* 0x0000000500007219 */ /* 0x000fe400000006ff */
[----:B------:R-:W-:Y:S02]  /*1160*/  SEL R7, RZ, 0x1, !P1 ;  /* 0x00000001ff077807 */ /* 0x000fe40004800000 */
[----:B------:R-:W-:-:S05]  /*1170*/  SEL R4, RZ, 0x2, !P1 ;  /* 0x00000002ff047807 */ /* 0x000fca0004800000 */
[----:B------:R-:W-:-:S05]  /*1180*/  IMAD.IADD R4, R7, 0x1, R4 ;  /* 0x0000000107047824 */ /* 0x000fca00078e0204 */
[----:B------:R-:W-:Y:S02]  /*1190*/  PRMT R10, R4, 0x7610, R10 ;  /* 0x00007610040a7816 */ /* 0x000fe4000000000a */
.L_x_18:
[----:B------:R-:W-:Y:S05]  /*11a0*/  @!P0 BRA `(.L_x_19) ;  /* 0x0000000000b88947 */ /* 0x000fea0003800000 */
[----:B------:R-:W1:Y:S01]  /*11b0*/  LDC.64 R6, c[0x0][0xd18] ;  /* 0x00034600ff067b82 */ /* 0x000e620000000a00 */
[----:B------:R-:W-:-:S07]  /*11c0*/  ISETP.NE.AND P0, PT, R13, 0x1, PT ;  /* 0x000000010d00780c */ /* 0x000fce0003f05270 */
[----:B------:R-:W2:Y:S08]  /*11d0*/  LDC R14, c[0x0][0xd0c] ;  /* 0x00034300ff0e7b82 */ /* 0x000eb00000000800 */
[----:B------:R-:W3:Y:S08]  /*11e0*/  LDC R15, c[0x0][0x370] ;  /* 0x0000dc00ff0f7b82 */ /* 0x000ef00000000800 */
[----:B------:R-:W4:Y:S01]  /*11f0*/  LDC R16, c[0x0][0x374] ;  /* 0x0000dd00ff107b82 */ /* 0x000f220000000800 */
[----:B-1----:R-:W-:-:S07]  /*1200*/  ISETP.NE.AND P1, PT, R6, 0x1, PT ;  /* 0x000000010600780c */ /* 0x002fce0003f25270 */
[----:B------:R-:W3:Y:S01]  /*1210*/  LDC.64 R8, c[0x0][0xd10] ;  /* 0x00034400ff087b82 */ /* 0x000ee20000000a00 */
[----:B--2---:R-:W-:-:S07]  /*1220*/  ISETP.NE.AND P2, PT, R14, 0x1, PT ;  /* 0x000000010e00780c */ /* 0x004fce0003f45270 */
[----:B------:R-:W1:Y:S08]  /*1230*/  LDC R12, c[0x0][0xd20] ;  /* 0x00034800ff0c7b82 */ /* 0x000e700000000800 */
[----:B------:R-:W2:Y:S01]  /*1240*/  LDC.64 R4, c[0x0][0xd28] ;  /* 0x00034a00ff047b82 */ /* 0x000ea20000000a00 */
[----:B----4-:R-:W-:-:S04]  /*1250*/  IMAD.HI.U32 R17, R16, R7, RZ ;  /* 0x0000000710117227 */ /* 0x010fc800078e00ff */
[----:B------:R-:W-:-:S04]  /*1260*/  IMAD.HI.U32 R7, R20, R7, RZ ;  /* 0x0000000714077227 */ /* 0x000fc800078e00ff */
[----:B---3--:R-:W-:-:S04]  /*1270*/  IMAD.HI.U32 R18, R15, R8, RZ ;  /* 0x000000080f127227 */ /* 0x008fc800078e00ff */
[C---:B------:R-:W-:Y:S01]  /*1280*/  IMAD.HI.U32 R22, R21.reuse, R8, RZ ;  /* 0x0000000815167227 */ /* 0x040fe200078e00ff */
[-C--:B------:R-:W-:Y:S02]  /*1290*/  @P2 SHF.R.U32.HI R15, RZ, R9.reuse, R18 ;  /* 0x00000009ff0f2219 */ /* 0x080fe40000011612 */
[-C--:B-1----:R-:W-:Y:S02]  /*12a0*/  @P1 SHF.R.U32.HI R16, RZ, R12.reuse, R17 ;  /* 0x0000000cff101219 */ /* 0x082fe40000011611 */
[----:B------:R-:W-:Y:S02]  /*12b0*/  SHF.R.U32.HI R7, RZ, R12, R7 ;  /* 0x0000000cff077219 */ /* 0x000fe40000011607 */
[----:B------:R-:W-:Y:S02]  /*12c0*/  SHF.R.U32.HI R22, RZ, R9, R22 ;  /* 0x00000009ff167219 */ /* 0x000fe40000011616 */
[----:B------:R-:W-:Y:S01]  /*12d0*/  SEL R7, R20, R7, !P1 ;  /* 0x0000000714077207 */ /* 0x000fe20004800000 */
[----:B--2---:R-:W-:Y:S01]  /*12e0*/  IMAD.HI.U32 R18, R16, R4, RZ ;  /* 0x0000000410127227 */ /* 0x004fe200078e00ff */
[----:B------:R-:W-:-:S02]  /*12f0*/  SEL R9, R21, R22, !P2 ;  /* 0x0000001615097207 */ /* 0x000fc40005000000 */
[----:B------:R-:W-:Y:S01]  /*1300*/  IADD3 R17, PT, PT, -R7, RZ, RZ ;  /* 0x000000ff07117210 */ /* 0x000fe20007ffe1ff */
[----:B------:R-:W-:Y:S01]  /*1310*/  IMAD.HI.U32 R8, R15, R4, RZ ;  /* 0x000000040f087227 */ /* 0x000fe200078e00ff */
[----:B------:R-:W-:-:S03]  /*1320*/  @P0 SHF.R.U32.HI R16, RZ, R5, R18 ;  /* 0x00000005ff100219 */ /* 0x000fc60000011612 */
[----:B------:R-:W-:Y:S01]  /*1330*/  IMAD R17, R6, R17, R20 ;  /* 0x0000001106117224 */ /* 0x000fe200078e0214 */
[----:B------:R-:W-:Y:S01]  /*1340*/  @P0 SHF.R.U32.HI R15, RZ, R5, R8 ;  /* 0x00000005ff0f0219 */ /* 0x000fe20000011608 */
[----:B------:R-:W-:-:S04]  /*1350*/  IMAD R16, R16, R13, RZ ;  /* 0x0000000d10107224 */ /* 0x000fc800078e02ff */
[----:B------:R-:W-:Y:S01]  /*1360*/  IMAD R8, R15, R13, RZ ;  /* 0x0000000d0f087224 */ /* 0x000fe200078e02ff */
[----:B------:R-:W-:-:S04]  /*1370*/  ISETP.GE.AND P1, PT, R7, R16, PT ;  /* 0x000000100700720c */ /* 0x000fc80003f26270 */
[----:B------:R-:W-:Y:S01]  /*1380*/  ISETP.GE.OR P1, PT, R9, R8, P1 ;  /* 0x000000080900720c */ /* 0x000fe20000f26670 */
[----:B------:R-:W-:-:S05]  /*1390*/  IMAD.HI.U32 R8, R7, R4, RZ ;  /* 0x0000000407087227 */ /* 0x000fca00078e00ff */
[----:B------:R-:W-:-:S04]  /*13a0*/  SHF.R.U32.HI R8, RZ, R5, R8 ;  /* 0x00000005ff087219 */ /* 0x000fc80000011608 */
[----:B------:R-:W-:-:S03]  /*13b0*/  SEL R8, R7, R8, !P0 ;  /* 0x0000000807087207 */ /* 0x000fc60004000000 */
[----:B------:R-:W-:Y:S01]  /*13c0*/  @!P1 IMAD.HI.U32 R12, R9, R4, RZ ;  /* 0x00000004090c9227 */ /* 0x000fe200078e00ff */
[----:B------:R-:W-:-:S04]  /*13d0*/  IADD3 R4, PT, PT, -R8, RZ, RZ ;  /* 0x000000ff08047210 */ /* 0x000fc80007ffe1ff */
[----:B------:R-:W-:Y:S01]  /*13e0*/  @!P1 SHF.R.U32.HI R12, RZ, R5, R12 ;  /* 0x00000005ff0c9219 */ /* 0x000fe2000001160c */
[----:B------:R-:W-:-:S03]  /*13f0*/  IMAD R4, R13, R4, R7 ;  /* 0x000000040d047224 */ /* 0x000fc600078e0207 */
[----:B------:R-:W-:-:S05]  /*1400*/  @!P1 SEL R5, R9, R12, !P0 ;  /* 0x0000000c09059207 */ /* 0x000fca0004000000 */
[--C-:B------:R-:W-:Y:S02]  /*1410*/  @!P1 IMAD.IADD R8, R8, 0x1, -R5.reuse ;  /* 0x0000000108089824 */ /* 0x100fe400078e0a05 */
[----:B------:R-:W-:Y:S01]  /*1420*/  @!P1 IMAD R5, R4, R15, R5 ;  /* 0x0000000f04059224 */ /* 0x000fe200078e0205 */
[----:B------:R-:W-:Y:S01]  /*1430*/  IADD3 R4, PT, PT, -R9, RZ, RZ ;  /* 0x000000ff09047210 */ /* 0x000fe20007ffe1ff */
[----:B------:R-:W-:Y:S02]  /*1440*/  @!P1 IMAD R7, R8, R13, R9 ;  /* 0x0000000d08079224 */ /* 0x000fe400078e0209 */
[----:B------:R-:W-:Y:S02]  /*1450*/  @!P1 IMAD.MOV.U32 R9, RZ, RZ, R5 ;  /* 0x000000ffff099224 */ /* 0x000fe400078e0005 */
[----:B------:R-:W-:Y:S02]  /*1460*/  IMAD R4, R14, R4, R21 ;  /* 0x000000040e047224 */ /* 0x000fe400078e0215 */
[----:B------:R-:W-:-:S02]  /*1470*/  IMAD R20, R7, R6, R17 ;  /* 0x0000000607147224 */ /* 0x000fc400078e0211 */
[----:B------:R-:W-:Y:S02]  /*1480*/  IMAD R21, R9, R14, R4 ;  /* 0x0000000e09157224 */ /* 0x000fe400078e0204 */
.L_x_19:
[----:B------:R-:W-:Y:S05]  /*1490*/  BRA.U UP3, `(.L_x_20) ;  /* 0x0000000103407547 */ /* 0x000fea000b800000 */
[----:B------:R-:W1:Y:S08]  /*14a0*/  LDC.64 R6, c[0x0][0xd10] ;  /* 0x00034400ff067b82 */ /* 0x000e700000000a00 */
[----:B------:R-:W2:Y:S08]  /*14b0*/  LDC.64 R4, c[0x0][0xd18] ;  /* 0x00034600ff047b82 */ /* 0x000eb00000000a00 */
[----:B------:R-:W3:Y:S08]  /*14c0*/  LDC R8, c[0x0][0xd20] ;  /* 0x00034800ff087b82 */ /* 0x000ef00000000800 */
[----:B------:R-:W4:Y:S01]  /*14d0*/  LDC R12, c[0x0][0xd0c] ;  /* 0x00034300ff0c7b82 */ /* 0x000f220000000800 */
[----:B-1----:R-:W-:-:S05]  /*14e0*/  IMAD.HI.U32 R6, R21, R6, RZ ;  /* 0x0000000615067227 */ /* 0x002fca00078e00ff */
[----:B------:R-:W-:Y:S01]  /*14f0*/  SHF.R.U32.HI R6, RZ, R7, R6 ;  /* 0x00000007ff067219 */ /* 0x000fe20000011606 */
[----:B--2---:R-:W-:Y:S01]  /*1500*/  IMAD.HI.U32 R5, R20, R5, RZ ;  /* 0x0000000514057227 */ /* 0x004fe200078e00ff */
[----:B------:R-:W-:-:S04]  /*1510*/  ISETP.NE.AND P0, PT, R4, 0x1, PT ;  /* 0x000000010400780c */ /* 0x000fc80003f05270 */
[----:B---3--:R-:W-:-:S04]  /*1520*/  SHF.R.U32.HI R5, RZ, R8, R5 ;  /* 0x00000008ff057219 */ /* 0x008fc80000011605 */
[----:B------:R-:W-:Y:S02]  /*1530*/  SEL R5, R20, R5, !P0 ;  /* 0x0000000514057207 */ /* 0x000fe40004000000 */
[----:B----4-:R-:W-:-:S04]  /*1540*/  ISETP.NE.AND P1, PT, R12, 0x1, PT ;  /* 0x000000010c00780c */ /* 0x010fc80003f25270 */
[----:B------:R-:W-:-:S05]  /*1550*/  SEL R6, R21, R6, !P1 ;  /* 0x0000000615067207 */ /* 0x000fca0004800000 */
[----:B------:R-:W-:Y:S02]  /*1560*/  IMAD.IADD R7, R5, 0x1, -R6 ;  /* 0x0000000105077824 */ /* 0x000fe400078e0a06 */
[----:B------:R-:W-:Y:S02]  /*1570*/  IMAD.IADD R5, R6, 0x1, -R5 ;  /* 0x0000000106057824 */ /* 0x000fe400078e0a05 */
[----:B------:R-:W-:Y:S02]  /*1580*/  IMAD R21, R7, R12, R21 ;  /* 0x0000000c07157224 */ /* 0x000fe400078e0215 */
[----:B------:R-:W-:Y:S02]  /*1590*/  IMAD R20, R5, R4, R20 ;  /* 0x0000000405147224 */ /* 0x000fe400078e0214 */
.L_x_20:
[----:B------:R-:W-:Y:S05]  /*15a0*/  BRA.U !UP1, `(.L_x_21) ;  /* 0x00000001090c7547 */ /* 0x000fea000b800000 */
[----:B------:R-:W-:Y:S01]  /*15b0*/  UCGABAR_WAIT ;  /* 0x0000000000007dc7 */ /* 0x000fe20008000000 */
[----:B------:R-:W-:Y:S01]  /*15c0*/  CCTL.IVALL ;  /* 0x00000000ff00798f */ /* 0x000fe20002000000 */
[----:B------:R-:W-:Y:S05]  /*15d0*/  BRA `(.L_x_22) ;  /* 0x0000000000047947 */ /* 0x000fea0003800000 */
.L_x_21:
[----:B------:R-:W-:Y:S06]  /*15e0*/  BAR.SYNC.DEFER_BLOCKING 0x0 ;  /* 0x0000000000007b1d */ /* 0x000fec0000010000 */
.L_x_22:
[----:B------:R-:W1:Y:S02]  /*15f0*/  LDCU UR7, c[0x0][0x38c] ;  /* 0x00007180ff0777ac */ /* 0x000e640008000800 */
[----:B-1----:R-:W-:-:S04]  /*1600*/  UIADD3 UR7, UPT, UPT, UR7, 0x7f, URZ ;  /* 0x0000007f07077890 */ /* 0x002fc8000fffe0ff */
[----:B------:R-:W-:-:S04]  /*1610*/  USHF.R.S32.HI UR6, URZ, 0x1f, UR7 ;  /* 0x0000001fff067899 */ /* 0x000fc80008011407 */
[----:B------:R-:W-:-:S04]  /*1620*/  ULEA.HI UR6, UR6, UR7, URZ, 0x7 ;  /* 0x0000000706067291 */ /* 0x000fc8000f8f38ff */
[----:B------:R-:W-:Y:S01]  /*1630*/  USHF.R.S32.HI UR15, URZ, 0x7, UR6 ;  /* 0x00000007ff0f7899 */ /* 0x000fe20008011406 */
[----:B------:R-:W-:Y:S11]  /*1640*/  BRA.U UP2, `(.L_x_23) ;  /* 0x0000001102487547 */ /* 0x000ff6000b800000 */
[----:B------:R-:W1:Y:S01]  /*1650*/  LDC R11, c[0x0][0x370] ;  /* 0x0000dc00ff0b7b82 */ /* 0x000e620000000800 */
[----:B------:R-:W-:Y:S01]  /*1660*/  UISETP.NE.OR UP0, UPT, UR4, URZ, !UPT ;  /* 0x000000ff0400728c */ /* 0x000fe2000ff05670 */
[----:B------:R-:W-:Y:S01]  /*1670*/  R2UR UR4, R3 ;  /* 0x00000000030472ca */ /* 0x000fe200000e0000 */
[----:B------:R-:W-:Y:S01]  /*1680*/  UISETP.LT.AND UP1, UPT, UR15, 0x1, UPT ;  /* 0x000000010f00788c */ /* 0x000fe2000bf21270 */
[----:B------:R-:W-:Y:S01]  /*1690*/  PLOP3.LUT P1, PT, PT, PT, UP5, 0x80, 0x8 ;  /* 0x000000000008781c */ /* 0x000fe20003f2f058 */
[----:B------:R-:W-:Y:S01]  /*16a0*/  IMAD.MOV.U32 R17, RZ, RZ, 0x1 ;  /* 0x00000001ff117424 */ /* 0x000fe200078e00ff */
[----:B------:R-:W-:Y:S02]  /*16b0*/  CS2R R14, SRZ ;  /* 0x00000000000e7805 */ /* 0x000fe4000001ff00 */
[----:B------:R-:W-:Y:S01]  /*16c0*/  PLOP3.LUT P4, PT, P4, PT, UP0, 0xae, 0xea ;  /* 0x0000000000ea781c */ /* 0x000fe2000278f50e */
[----:B------:R-:W2:Y:S01]  /*16d0*/  S2UR UR5, SR_CgaCtaId ;  /* 0x00000000000579c3 */ /* 0x000ea20000008800 */
[----:B------:R-:W-:Y:S01]  /*16e0*/  PLOP3.LUT P1, PT, P1, PT, PT, 0x8, 0x80 ;  /* 0x000000000080781c */ /* 0x000fe20000f2e170 */
[----:B------:R-:W-:Y:S01]  /*16f0*/  IMAD.MOV.U32 R16, RZ, RZ, RZ ;  /* 0x000000ffff107224 */ /* 0x000fe200078e00ff */
[----:B------:R-:W3:Y:S01]  /*1700*/  LDCU.64 UR30, c[0x0][0x348] ;  /* 0x00006900ff1e77ac */ /* 0x000ee20008000a00 */
[----:B------:R-:W-:Y:S01]  /*1710*/  IMAD.MOV.U32 R12, RZ, RZ, 0x1 ;  /* 0x00000001ff0c7424 */ /* 0x000fe200078e00ff */
[----:B------:R-:W-:-:S03]  /*1720*/  USEL UR15, UR15, 0x1, !UP1 ;  /* 0x000000010f0f7887 */ /* 0x000fc6000c800000 */
[----:B------:R-:W4:Y:S01]  /*1730*/  LDC R0, c[0x0][0x374] ;  /* 0x0000dd00ff007b82 */ /* 0x000f220000000800 */
[----:B------:R-:W-:Y:S01]  /*1740*/  UMOV UR14, URZ ;  /* 0x000000ff000e7c82 */ /* 0x000fe20008000000 */
[----:B------:R-:W-:-:S07]  /*1750*/  UMOV UR7, 0x400 ;  /* 0x0000040000077882 */ /* 0x000fce0000000000 */
.L_x_33:
[----:B------:R-:W-:-:S03]  /*1760*/  UISETP.NE.AND UP0, UPT, UR37, URZ, UPT ;  /* 0x000000ff2500728c */ /* 0x000fc6000bf05270 */
[----:B--2---:R-:W-:Y:S02]  /*1770*/  UMOV UR37, UR5 ;  /* 0x0000000500257c82 */ /* 0x004fe40008000000 */
[----:B------:R-:W-:-:S04]  /*1780*/  ULEA UR6, UR37, UR7, 0x18 ;  /* 0x0000000725067291 */ /* 0x000fc8000f8ec0ff */
[----:B------:R-:W-:Y:S08]  /*1790*/  BRA.U UP0, `(.L_x_24) ;  /* 0x0000000100347547 */ /* 0x000ff0000b800000 */
[----:B------:R-:W2:Y:S01]  /*17a0*/  S2R R4, SR_CgaCtaId ;  /* 0x0000000000047919 */ /* 0x000ea20000008800 */
[----:B------:R-:W-:-:S04]  /*17b0*/  MOV R5, 0x400 ;  /* 0x0000040000057802 */ /* 0x000fc80000000f00 */
[----:B--2---:R-:W-:Y:S02]  /*17c0*/  LEA R5, R4, R5, 0x18 ;  /* 0x0000000504057211 */ /* 0x004fe400078ec0ff */
[----:B------:R-:W-:-:S03]  /*17d0*/  SHF.L.U32 R4, R12, 0x1f, RZ ;  /* 0x0000001f0c047819 */ /* 0x000fc600000006ff */
[----:B------:R-:W-:-:S04]  /*17e0*/  IMAD R5, R14, 0x8, R5 ;  /* 0x000000080e057824 */ /* 0x000fc800078e0205 */
[----:B------:R-:W2:Y:S02]  /*17f0*/  SYNCS.PHASECHK.TRANS64.TRYWAIT P0, [R5+URZ+0x130], R4 ;  /* 0x00013004050075a7 */ /* 0x000ea400080011ff */
[----:B--2---:R-:W-:Y:S05]  /*1800*/  @!P0 BRA `(.L_x_25) ;  /* 0x0000008400748947 */ /* 0x004fea0003800000 */
.L_x_143:
[----:B------:R-:W-:Y:S01]  /*1810*/  VIADD R14, R14, 0x1 ;  /* 0x000000010e0e7836 */ /* 0x000fe20000000000 */
[----:B------:R2:W-:Y:S04]  /*1820*/  SYNCS.ARRIVE.TRANS64.A1T0 RZ, [R5+URZ+0x120], RZ ;  /* 0x000120ff05ff79a7 */ /* 0x0005e800081000ff */
[----:B------:R-:W-:-:S04]  /*1830*/  ISETP.NE.AND P0, PT, R14, 0x2, PT ;  /* 0x000000020e00780c */ /* 0x000fc80003f05270 */
[----:B------:R-:W-:Y:S02]  /*1840*/  SEL R14, R14, RZ, P0 ;  /* 0x000000ff0e0e7207 */ /* 0x000fe40000000000 */
[----:B--2---:R-:W-:-:S04]  /*1850*/  SEL R5, RZ, 0x1, P0 ;  /* 0x00000001ff057807 */ /* 0x004fc80000000000 */
[----:B------:R-:W-:-:S07]  /*1860*/  LOP3.LUT R12, R12, R5, RZ, 0x3c, !PT ;  /* 0x000000050c0c7212 */ /* 0x000fce00078e3cff */
.L_x_24:
[----:B------:R-:W-:Y:S01]  /*1870*/  ULEA UR8, UR14, UR6, 0x3 ;  /* 0x000000060e087291 */ /* 0x000fe2000f8e18ff */
[----:B------:R-:W-:Y:S02]  /*1880*/  SHF.L.U32 R4, R17, 0x1f, RZ ;  /* 0x0000001f11047819 */ /* 0x000fe400000006ff */
[----:B------:R-:W-:-:S06]  /*1890*/  LEA.HI R21, R21, R21, RZ, 0x1 ;  /* 0x0000001515157211 */ /* 0x000fcc00078f08ff */
[----:B------:R2:W1:Y:S02]  /*18a0*/  SYNCS.PHASECHK.TRANS64.TRYWAIT P0, [UR8+0x48], R4 ;  /* 0x00004804ff0075a7 */ /* 0x0004640008001108 */
[----:B------:R-:W3:Y:S02]  /*18b0*/  LDCU UR8, c[0x0][0x38c] ;  /* 0x00007180ff0877ac */ /* 0x000ee40008000800 */
[----:B---3--:R-:W-:-:S09]  /*18c0*/  UISETP.GE.AND UP0, UPT, UR8, 0x1, UPT ;  /* 0x000000010800788c */ /* 0x008fd2000bf06270 */
[----:B--2---:R-:W-:Y:S05]  /*18d0*/  BRA.U !UP0, `(.L_x_26) ;  /* 0x0000000108d07547 */ /* 0x004fea000b800000 */
[----:B------:R-:W-:Y:S01]  /*18e0*/  SHF.R.S32.HI R4, RZ, 0x1, R21 ;  /* 0x00000001ff047819 */ /* 0x000fe20000011415 */
[----:B------:R-:W-:Y:S01]  /*18f0*/  IMAD R20, R20, 0x2, R3 ;  /* 0x0000000214147824 */ /* 0x000fe200078e0203 */
[----:B------:R-:W-:Y:S01]  /*1900*/  UIADD3 UR28, UP2, UPT, UR30, 0x80, URZ ;  /* 0x000000801e1c7890 */ /* 0x000fe2000ff5e0ff */
[----:B------:R-:W-:Y:S01]  /*1910*/  @!P4 IMAD.MOV.U32 R5, RZ, RZ, 0x9000 ;  /* 0x00009000ff05c424 */ /* 0x000fe200078e00ff */
[----:B------:R-:W-:Y:S01]  /*1920*/  R2UR UR11, R4 ;  /* 0x00000000040b72ca */ /* 0x000fe200000e0000 */
[----:B------:R-:W-:Y:S01]  /*1930*/  UIADD3 UR26, UP1, UPT, UR30, 0x280, URZ ;  /* 0x000002801e1a7890 */ /* 0x000fe2000ff3e0ff */
[----:B------:R-:W-:Y:S01]  /*1940*/  R2UR UR19, R20 ;  /* 0x00000000141372ca */ /* 0x000fe200000e0000 */
[----:B------:R-:W-:Y:S02]  /*1950*/  UIADD3 UR24, UP0, UPT, UR30, 0x180, URZ ;  /* 0x000001801e187890 */ /* 0x000fe4000ff1e0ff */
[----:B------:R-:W-:Y:S02]  /*1960*/  UIADD3.X UR29, UPT, UPT, URZ, UR31, URZ, UP2, !UPT ;  /* 0x0000001fff1d7290 */ /* 0x000fe400097fe4ff */
[----:B------:R-:W-:-:S02]  /*1970*/  UIADD3.X UR27, UPT, UPT, URZ, UR31, URZ, UP1, !UPT ;  /* 0x0000001fff1b7290 */ /* 0x000fc40008ffe4ff */
[----:B------:R-:W-:Y:S01]  /*1980*/  UIADD3.X UR25, UPT, UPT, URZ, UR31, URZ, UP0, !UPT ;  /* 0x0000001fff197290 */ /* 0x000fe200087fe4ff */
[----:B------:R-:W-:Y:S01]  /*1990*/  UMOV UR21, UR14 ;  /* 0x0000000e00157c82 */ /* 0x000fe20008000000 */
[----:B------:R-:W-:Y:S02]  /*19a0*/  UMOV UR12, URZ ;  /* 0x000000ff000c7c82 */ /* 0x000fe40008000000 */
[----:B------:R-:W-:Y:S02]  /*19b0*/  ULEA UR11, UR11, UR4, 0x1 ;  /* 0x000000040b0b7291 */ /* 0x000fe4000f8e08ff */
[----:B------:R-:W-:Y:S02]  /*19c0*/  USHF.L.U32 UR19, UR19, 0x6, URZ ;  /* 0x0000000613137899 */ /* 0x000fe400080006ff */
[----:B------:R-:W-:Y:S01]  /*19d0*/  USHF.L.U32 UR35, UR11, 0x7, URZ ;  /* 0x000000070b237899 */ /* 0x000fe200080006ff */
[----:B------:R-:W-:-:S11]  /*19e0*/  UMOV UR10, URZ ;  /* 0x000000ff000a7c82 */ /* 0x000fd60008000000 */
.L_x_29:
[----:B------:R-:W-:Y:S01]  /*19f0*/  ULEA UR9, UR21, UR6, 0x3 ;  /* 0x0000000615097291 */ /* 0x000fe2000f8e18ff */
[----:B-1-3--:R-:W-:Y:S11]  /*1a00*/  @P0 BRA `(.L_x_27) ;  /* 0x00000000000c0947 */ /* 0x00aff60003800000 */
[----:B------:R-:W-:-:S04]  /*1a10*/  SHF.L.U32 R7, R17, 0x1f, RZ ;  /* 0x0000001f11077819 */ /* 0x000fc800000006ff */
[----:B------:R-:W1:Y:S02]  /*1a20*/  SYNCS.PHASECHK.TRANS64.TRYWAIT P0, [UR9+0x48], R7 ;  /* 0x00004807ff0075a7 */ /* 0x000e640008001109 */
[----:B-1----:R-:W-:Y:S05]  /*1a30*/  @!P0 BRA `(.L_x_28) ;  /* 0x0000008000fc8947 */ /* 0x002fea0003800000 */
.L_x_27:
[----:B------:R-:W-:Y:S01]  /*1a40*/  UIADD3 UR14, UPT, UPT, UR21, 0x1, URZ ;  /* 0x00000001150e7890 */ /* 0x000fe2000fffe0ff */
[----:B------:R2:W-:Y:S01]  /*1a50*/  @!P4 SYNCS.ARRIVE.TRANS64 RZ, [UR9], R5 ;  /* 0x00000005ffffc9a7 */ /* 0x0005e20008000009 */
[----:B------:R-:W-:Y:S02]  /*1a60*/  ULEA UR16, UR21, UR6, 0xd ;  /* 0x0000000615107291 */ /* 0x000fe4000f8e68ff */
[----:B------:R-:W-:Y:S02]  /*1a70*/  UISETP.NE.AND UP0, UPT, UR14, 0x9, UPT ;  /* 0x000000090e00788c */ /* 0x000fe4000bf05270 */
[----:B------:R-:W-:Y:S02]  /*1a80*/  USHF.L.U32 UR34, UR12, 0x6, URZ ;  /* 0x000000060c227899 */ /* 0x000fe400080006ff */
[----:B------:R-:W-:Y:S02]  /*1a90*/  USEL UR13, URZ, 0x1, UP0 ;  /* 0x00000001ff0d7887 */ /* 0x000fe40008000000 */
[----:B------:R-:W-:-:S02]  /*1aa0*/  USEL UR14, UR14, URZ, UP0 ;  /* 0x000000ff0e0e7287 */ /* 0x000fc40008000000 */
[----:B------:R-:W-:Y:S02]  /*1ab0*/  ULOP3.LUT UR33, UR9, 0xfefffff8, URZ, 0xc0, !UPT ;  /* 0xfefffff809217892 */ /* 0x000fe4000f8ec0ff */
[----:B------:R-:W-:Y:S01]  /*1ac0*/  ULEA UR8, UR14, UR6, 0x3 ;  /* 0x000000060e087291 */ /* 0x000fe2000f8e18ff */
[----:B------:R-:W-:Y:S01]  /*1ad0*/  LOP3.LUT R17, R17, UR13, RZ, 0x3c, !PT ;  /* 0x0000000d11117c12 */ /* 0x000fe2000f8e3cff */
[----:B------:R-:W-:Y:S02]  /*1ae0*/  UIADD3 UR32, UPT, UPT, UR16, 0x10400, URZ ;  /* 0x0001040010207890 */ /* 0x000fe4000fffe0ff */
[----:B------:R-:W-:Y:S01]  /*1af0*/  USHF.L.U32 UR18, UR12, 0x7, URZ ;  /* 0x000000070c127899 */ /* 0x000fe200080006ff */
[----:B-1----:R-:W-:Y:S01]  /*1b00*/  SHF.L.U32 R4, R17, 0x1f, RZ ;  /* 0x0000001f11047819 */ /* 0x002fe200000006ff */
[----:B------:R-:W-:Y:S02]  /*1b10*/  UIADD3 UR16, UPT, UPT, UR16, 0x22400, URZ ;  /* 0x0002240010107890 */ /* 0x000fe4000fffe0ff */
[----:B------:R-:W-:Y:S01]  /*1b20*/  ULOP3.LUT UR9, UR9, 0xfefffff8, URZ, 0xc0, !UPT ;  /* 0xfefffff809097892 */ /* 0x000fe2000f8ec0ff */
[----:B------:R2:W3:Y:S01]  /*1b30*/  SYNCS.PHASECHK.TRANS64.TRYWAIT P0, [UR8+0x48], R4 ;  /* 0x00004804ff0075a7 */ /* 0x0004e20008001108 */
[----:B------:R-:W-:Y:S01]  /*1b40*/  ULEA UR8, UR21, UR6, 0xb ;  /* 0x0000000615087291 */ /* 0x000fe2000f8e58ff */
[----:B------:R-:W-:Y:S01]  /*1b50*/  UMOV UR22, 0x0 ;  /* 0x0000000000167882 */ /* 0x000fe20000000000 */
[----:B------:R-:W-:-:S02]  /*1b60*/  UMOV UR23, 0x10000000 ;  /* 0x1000000000177882 */ /* 0x000fc40000000000 */
[----:B------:R-:W-:Y:S01]  /*1b70*/  UIADD3 UR8, UPT, UPT, UR8, 0x34400, URZ ;  /* 0x0003440008087890 */ /* 0x000fe2000fffe0ff */
[----:B------:R-:W-:Y:S01]  /*1b80*/  UTMALDG.3D.2CTA [UR32], [UR28], desc[UR22] ;  /* 0x000016201c0075b4 */ /* 0x000fe20008211000 */
[----:B------:R-:W-:Y:S01]  /*1b90*/  UMOV UR20, UR36 ;  /* 0x0000002400147c82 */ /* 0x000fe20008000000 */
[----:B------:R-:W-:Y:S01]  /*1ba0*/  UMOV UR17, UR33 ;  /* 0x0000002100117c82 */ /* 0x000fe20008000000 */
[----:B------:R-:W-:Y:S01]  /*1bb0*/  UMOV UR13, UR36 ;  /* 0x00000024000d7c82 */ /* 0x000fe20008000000 */
[----:B------:R-:W-:Y:S01]  /*1bc0*/  UMOV UR21, UR14 ;  /* 0x0000000e00157c82 */ /* 0x000fe20008000000 */
[----:B------:R-:W-:Y:S03]  /*1bd0*/  UTMALDG.3D.2CTA [UR16], [UR26], desc[UR22] ;  /* 0x000016101a0075b4 */ /* 0x000fe60008211000 */
[----:B------:R1:W-:Y:S02]  /*1be0*/  UTMALDG.4D.2CTA [UR8], [UR24], desc[UR22] ;  /* 0x00001608180075b4 */ /* 0x0003e40008219000 */
[----:B-1----:R-:W-:-:S04]  /*1bf0*/  UIADD3 UR12, UPT, UPT, UR12, 0x1, URZ ;  /* 0x000000010c0c7890 */ /* 0x002fc8000fffe0ff */
[----:B------:R-:W-:-:S09]  /*1c00*/  UISETP.NE.AND UP0, UPT, UR12, UR15, UPT ;  /* 0x0000000f0c00728c */ /* 0x000fd2000bf05270 */
[----:B--2---:R-:W-:Y:S05]  /*1c10*/  BRA.U UP0, `(.L_x_29) ;  /* 0xfffffffd00747547 */ /* 0x004fea000b83ffff */
.L_x_26:
[----:B------:R-:W-:Y:S01]  /*1c20*/  LEA R8, R16, UR6, 0x3 ;  /* 0x0000000610087c11 */ /* 0x000fe2000f8e18ff */
[----:B------:R-:W-:Y:S01]  /*1c30*/  @!P1 SYNCS.ARRIVE.TRANS64.A1T0 RZ, [UR6+0xd8], RZ ;  /* 0x0000d8ffffff99a7 */ /* 0x000fe20008100006 */
[----:B------:R-:W-:Y:S01]  /*1c40*/  SHF.L.U32 R5, R15, 0x1f, RZ ;  /* 0x0000001f0f057819 */ /* 0x000fe200000006ff */
[----:B------:R-:W-:-:S03]  /*1c50*/  NOP ;  /* 0x0000000000007918 */ /* 0x000fc60000000000 */
[----:B-1-3--:R-:W1:Y:S01]  /*1c60*/  SYNCS.PHASECHK.TRANS64.TRYWAIT P0, [R8+URZ+0xe0], R5 ;  /* 0x0000e005080075a7 */ /* 0x00ae6200080011ff */
[----:B------:R-:W-:Y:S01]  /*1c70*/  LEA R4, R16, UR6, 0x4 ;  /* 0x0000000610047c11 */ /* 0x000fe2000f8e20ff */
[----:B-1----:R-:W-:Y:S06]  /*1c80*/  @!P0 BRA `(.L_x_30) ;  /* 0x0000008000808947 */ /* 0x002fec0003800000 */
.L_x_145:
[----:B-1----:R-:W1:Y:S01]  /*1c90*/  LDS.128 R4, [R4+0x150] ;  /* 0x0001500004047984 */ /* 0x002e620000000c00 */
[----:B------:R-:W-:Y:S01]  /*1ca0*/  ISETP.GE.AND P0, PT, R2, 0x1, PT ;  /* 0x000000010200780c */ /* 0x000fe20003f06270 */
[----:B------:R-:W-:Y:S01]  /*1cb0*/  VIADD R8, R8, 0xf0 ;  /* 0x000000f008087836 */ /* 0x000fe20000000000 */
[----:B------:R-:W-:Y:S01]  /*1cc0*/  @!PT LDS RZ, [RZ] ;  /* 0x00000000fffff984 */ /* 0x000fe20000000800 */
[----:B------:R-:W-:Y:S01]  /*1cd0*/  @!PT LDS RZ, [RZ] ;  /* 0x00000000fffff984 */ /* 0x000fe20000000800 */
[----:B------:R-:W-:Y:S01]  /*1ce0*/  @!PT LDS RZ, [RZ] ;  /* 0x00000000fffff984 */ /* 0x000fe20000000800 */
[----:B------:R-:W-:Y:S01]  /*1cf0*/  @!PT LDS RZ, [RZ] ;  /* 0x00000000fffff984 */ /* 0x000fe20000000800 */
[----:B------:R2:W-:Y:S06]  /*1d00*/  MEMBAR.ALL.CTA ;  /* 0x0000000000007992 */ /* 0x0005ec0000008000 */
[----:B--2---:R-:W2:Y:S01]  /*1d10*/  FENCE.VIEW.ASYNC.S ;  /* 0x00000000000073c6 */ /* 0x004ea20000000000 */
[----:B------:R-:W-:-:S04]  /*1d20*/  PRMT R8, RZ, 0x654, R8 ;  /* 0x00000654ff087816 */ /* 0x000fc80000000008 */
[----:B--2---:R2:W-:Y:S01]  /*1d30*/  SYNCS.ARRIVE.TRANS64.RED.A1T0 RZ, [R8+URZ], RZ ;  /* 0x000000ff08ff79a7 */ /* 0x0045e200081004ff */
[----:B-1----:R-:W-:-:S13]  /*1d40*/  LOP3.LUT P2, RZ, R6, 0x1, RZ, 0xc0, !PT ;  /* 0x0000000106ff7812 */ /* 0x002fda000784c0ff */
[----:B------:R-:W-:Y:S01]  /*1d50*/  @P2 SHF.R.U32.HI R9, RZ, 0x10, R5 ;  /* 0x00000010ff092819 */ /* 0x000fe20000011605 */
[----:B------:R-:W-:Y:S01]  /*1d60*/  VOTEU.ANY UP0, P2 ;  /* 0x0000000000ff7886 */ /* 0x000fe20001000100 */
[----:B------:R-:W-:Y:S02]  /*1d70*/  @P2 MOV R13, R4 ;  /* 0x00000004000d2202 */ /* 0x000fe40000000f00 */
[----:B------:R-:W-:Y:S02]  /*1d80*/  @P2 R2UR.BROADCAST UR8, R9 ;  /* 0x00000000090822ca */ /* 0x000fe400008e0000 */
[----:B------:R-:W-:-:S11]  /*1d90*/  @P2 LOP3.LUT R10, R5, 0xffff, RZ, 0xc0, !PT ;  /* 0x0000ffff050a2812 */ /* 0x000fd600078ec0ff */
[----:B------:R-:W-:Y:S01]  /*1da0*/  @UP0 UMOV UR36, UR8 ;  /* 0x0000000800240c82 */ /* 0x000fe20008000000 */
[----:B--2---:R-:W-:Y:S05]  /*1db0*/  @!P0 BRA `(.L_x_31) ;  /* 0x0000000000b88947 */ /* 0x004fea0003800000 */
[----:B------:R-:W4:Y:S01]  /*1dc0*/  LDC.64 R6, c[0x0][0xd18] ;  /* 0x00034600ff067b82 */ /* 0x000f220000000a00 */
[----:B------:R-:W-:-:S07]  /*1dd0*/  ISETP.NE.AND P3, PT, R2, 0x1, PT ;  /* 0x000000010200780c */ /* 0x000fce0003f65270 */
[----:B------:R-:W1:Y:S08]  /*1de0*/  LDC.64 R8, c[0x0][0xd10] ;  /* 0x00034400ff087b82 */ /* 0x000e700000000a00 */
[----:B------:R-:W2:Y:S08]  /*1df0*/  LDC R18, c[0x0][0xd20] ;  /* 0x00034800ff127b82 */ /* 0x000eb00000000800 */
[----:B------:R-:W3:Y:S01]  /*1e00*/  LDC R20, c[0x0][0xd0c] ;  /* 0x00034300ff147b82 */ /* 0x000ee20000000800 */
[----:B----4-:R-:W-:Y:S01]  /*1e10*/  IMAD.HI.U32 R19, R0, R7, RZ ;  /* 0x0000000700137227 */ /* 0x010fe200078e00ff */
[----:B------:R-:W-:-:S03]  /*1e20*/  ISETP.NE.AND P0, PT, R6, 0x1, PT ;  /* 0x000000010600780c */ /* 0x000fc60003f05270 */
[----:B------:R-:W-:-:S03]  /*1e30*/  IMAD.HI.U32 R7, R10, R7, RZ ;  /* 0x000000070a077227 */ /* 0x000fc600078e00ff */
[----:B------:R-:W4:Y:S01]  /*1e40*/  LDC.64 R4, c[0x0][0xd28] ;  /* 0x00034a00ff047b82 */ /* 0x000f220000000a00 */
[----:B-1----:R-:W-:-:S04]  /*1e50*/  IMAD.HI.U32 R22, R11, R8, RZ ;  /* 0x000000080b167227 */ /* 0x002fc800078e00ff */
[----:B------:R-:W-:Y:S01]  /*1e60*/  IMAD.HI.U32 R24, R13, R8, RZ ;  /* 0x000000080d187227 */ /* 0x000fe200078e00ff */
[----:B------:R-:W-:Y:S02]  /*1e70*/  SHF.R.U32.HI R22, RZ, R9, R22 ;  /* 0x00000009ff167219 */ /* 0x000fe40000011616 */
[-C--:B--2---:R-:W-:Y:S02]  /*1e80*/  SHF.R.U32.HI R19, RZ, R18.reuse, R19 ;  /* 0x00000012ff137219 */ /* 0x084fe40000011613 */
[----:B------:R-:W-:Y:S02]  /*1e90*/  SHF.R.U32.HI R7, RZ, R18, R7 ;  /* 0x00000012ff077219 */ /* 0x000fe40000011607 */
[----:B------:R-:W-:Y:S02]  /*1ea0*/  SEL R19, R0, R19, !P0 ;  /* 0x0000001300137207 */ /* 0x000fe40004000000 */
[----:B------:R-:W-:Y:S02]  /*1eb0*/  SHF.R.U32.HI R24, RZ, R9, R24 ;  /* 0x00000009ff187219 */ /* 0x000fe40000011618 */
[----:B---3--:R-:W-:-:S02]  /*1ec0*/  ISETP.NE.AND P1, PT, R20, 0x1, PT ;  /* 0x000000011400780c */ /* 0x008fc40003f25270 */
[----:B------:R-:W-:Y:S02]  /*1ed0*/  SEL R7, R10, R7, !P0 ;  /* 0x000000070a077207 */ /* 0x000fe40004000000 */
[----:B------:R-:W-:Y:S02]  /*1ee0*/  SEL R21, R11, R22, !P1 ;  /* 0x000000160b157207 */ /* 0x000fe40004800000 */
[----:B------:R-:W-:Y:S01]  /*1ef0*/  SEL R9, R13, R24, !P1 ;  /* 0x000000180d097207 */ /* 0x000fe20004800000 */
[----:B----4-:R-:W-:-:S04]  /*1f00*/  IMAD.HI.U32 R22, R19, R4, RZ ;  /* 0x0000000413167227 */ /* 0x010fc800078e00ff */
[----:B------:R-:W-:Y:S01]  /*1f10*/  IMAD.HI.U32 R8, R21, R4, RZ ;  /* 0x0000000415087227 */ /* 0x000fe200078e00ff */
[----:B------:R-:W-:-:S04]  /*1f20*/  @P3 SHF.R.U32.HI R19, RZ, R5, R22 ;  /* 0x00000005ff133219 */ /* 0x000fc80000011616 */
[----:B------:R-:W-:Y:S01]  /*1f30*/  @P3 SHF.R.U32.HI R21, RZ, R5, R8 ;  /* 0x00000005ff153219 */ /* 0x000fe20000011608 */
[----:B------:R-:W-:-:S04]  /*1f40*/  IMAD R19, R2, R19, RZ ;  /* 0x0000001302137224 */ /* 0x000fc800078e02ff */
[----:B------:R-:W-:Y:S01]  /*1f50*/  IMAD R8, R2, R21, RZ ;  /* 0x0000001502087224 */ /* 0x000fe200078e02ff */
[C---:B------:R-:W-:Y:S02]  /*1f60*/  ISETP.GE.AND P0, PT, R7.reuse, R19, PT ;  /* 0x000000130700720c */ /* 0x040fe40003f06270 */
[----:B------:R-:W-:Y:S02]  /*1f70*/  IADD3 R19, PT, PT, -R7, RZ, RZ ;  /* 0x000000ff07137210 */ /* 0x000fe40007ffe1ff */
[----:B------:R-:W-:Y:S01]  /*1f80*/  ISETP.GE.OR P0, PT, R9, R8, P0 ;  /* 0x000000080900720c */ /* 0x000fe20000706670 */
[----:B------:R-:W-:-:S04]  /*1f90*/  IMAD.HI.U32 R8, R7, R4, RZ ;  /* 0x0000000407087227 */ /* 0x000fc800078e00ff */
[----:B------:R-:W-:Y:S01]  /*1fa0*/  IMAD R10, R6, R19, R10 ;  /* 0x00000013060a7224 */ /* 0x000fe200078e020a */
[----:B------:R-:W-:-:S04]  /*1fb0*/  SHF.R.U32.HI R8, RZ, R5, R8 ;  /* 0x00000005ff087219 */ /* 0x000fc80000011608 */
[----:B------:R-:W-:-:S03]  /*1fc0*/  SEL R8, R7, R8, !P3 ;  /* 0x0000000807087207 */ /* 0x000fc60005800000 */
[----:B------:R-:W-:-:S04]  /*1fd0*/  @!P0 IMAD.HI.U32 R18, R9, R4, RZ ;  /* 0x0000000409128227 */ /* 0x000fc800078e00ff */
[----:B------:R-:W-:Y:S01]  /*1fe0*/  IMAD.MOV R4, RZ, RZ, -R8 ;  /* 0x000000ffff047224 */ /* 0x000fe200078e0a08 */
[----:B------:R-:W-:-:S03]  /*1ff0*/  @!P0 SHF.R.U32.HI R18, RZ, R5, R18 ;  /* 0x00000005ff128219 */ /* 0x000fc60000011612 */
[----:B------:R-:W-:Y:S01]  /*2000*/  IMAD R4, R2, R4, R7 ;  /* 0x0000000402047224 */ /* 0x000fe200078e0207 */
        /* <DEDUP_REMOVED lines=9> */
.L_x_31:
[----:B------:R-:W1:Y:S02]  /*20a0*/  LDCU UR8, c[0x0][0xd30] ;  /* 0x0001a600ff0877ac */ /* 0x000e640008000800 */
[----:B-1----:R-:W-:-:S09]  /*20b0*/  UISETP.NE.AND UP0, UPT, UR8, 0x1, UPT ;  /* 0x000000010800788c */ /* 0x002fd2000bf05270 */
        /* <DEDUP_REMOVED lines=16> */
[----:B------:R-:W-:-:S07]  /*21c0*/  IMAD R10, R5, R4, R10 ;  /* 0x00000004050a7224 */ /* 0x000fce00078e020a */
.L_x_32:
[----:B------:R-:W-:Y:S01]  /*21d0*/  VIADD R16, R16, 0x1 ;  /* 0x0000000110107836 */ /* 0x000fe20000000000 */
[----:B------:R-:W-:Y:S01]  /*21e0*/  PLOP3.LUT P1, PT, PT, PT, PT, 0x80, 0x8 ;  /* 0x000000000008781c */ /* 0x000fe20003f2f070 */
[----:B------:R-:W-:Y:S02]  /*21f0*/  IMAD.IADD R21, R13, 0x1, R88 ;  /* 0x000000010d157824 */ /* 0x000fe400078e0258 */
[----:B------:R-:W-:Y:S01]  /*2200*/  IMAD.IADD R20, R10, 0x1, R81 ;  /* 0x000000010a147824 */ /* 0x000fe200078e0251 */
[----:B------:R-:W-:-:S04]  /*2210*/  ISETP.NE.AND P0, PT, R16, 0x2, PT ;  /* 0x000000021000780c */ /* 0x000fc80003f05270 */
[----:B------:R-:W-:Y:S02]  /*2220*/  SEL R4, RZ, 0x1, P0 ;  /* 0x00000001ff047807 */ /* 0x000fe40000000000 */
[----:B------:R-:W-:Y:S02]  /*2230*/  SEL R16, R16, RZ, P0 ;  /* 0x000000ff10107207 */ /* 0x000fe40000000000 */
[----:B------:R-:W-:Y:S01]  /*2240*/  LOP3.LUT R15, R15, R4, RZ, 0x3c, !PT ;  /* 0x000000040f0f7212 */ /* 0x000fe200078e3cff */
[----:B------:R-:W-:Y:S06]  /*2250*/  @P2 BRA `(.L_x_33) ;  /* 0xfffffff400402947 */ /* 0x000fec000383ffff */
[----:B------:R-:W-:Y:S01]  /*2260*/  UIADD3 UR6, UPT, UPT, UR6, 0x48, URZ ;  /* 0x0000004806067890 */ /* 0x000fe2000fffe0ff */
[----:B------:R-:W-:-:S03]  /*2270*/  SHF.L.U32 R3, R17, 0x1f, RZ ;  /* 0x0000001f11037819 */ /* 0x000fc600000006ff */
[----:B------:R-:W-:-:S09]  /*2280*/  ULEA UR4, UR14, UR6, 0x3 ;  /* 0x000000060e047291 */ /* 0x000fd2000f8e18ff */
[----:B------:R-:W1:Y:S02]  /*2290*/  SYNCS.PHASECHK.TRANS64.TRYWAIT P0, [UR4], R3 ;  /* 0x00000003ff0075a7 */ /* 0x000e640008001104 */
[----:B-1----:R-:W-:Y:S05]  /*22a0*/  @!P0 BRA `(.L_x_34) ;  /* 0x0000007c000c8947 */ /* 0x002fea0003800000 */
.L_x_147:
[----:B------:R-:W-:-:S04]  /*22b0*/  UIADD3 UR5, UPT, UPT, UR14, 0x1, URZ ;  /* 0x000000010e057890 */ /* 0x000fc8000fffe0ff */
[----:B------:R-:W-:-:S04]  /*22c0*/  UISETP.NE.AND UP0, UPT, UR5, 0x9, UPT ;  /* 0x000000090500788c */ /* 0x000fc8000bf05270 */
[----:B------:R-:W-:Y:S02]  /*22d0*/  USEL UR7, URZ, 0x1, UP0 ;  /* 0x00000001ff077887 */ /* 0x000fe40008000000 */
[----:B------:R-:W-:-:S04]  /*22e0*/  USEL UR5, UR5, URZ, UP0 ;  /* 0x000000ff05057287 */ /* 0x000fc80008000000 */
[----:B------:R-:W-:Y:S01]  /*22f0*/  ULEA UR4, UR5, UR6, 0x3 ;  /* 0x0000000605047291 */ /* 0x000fe2000f8e18ff */
[----:B------:R-:W-:-:S04]  /*2300*/  LOP3.LUT R2, R17, UR7, RZ, 0x3c, !PT ;  /* 0x0000000711027c12 */ /* 0x000fc8000f8e3cff */
[----:B-1----:R-:W-:-:S04]  /*2310*/  SHF.L.U32 R3, R2, 0x1f, RZ ;  /* 0x0000001f02037819 */ /* 0x002fc800000006ff */
[----:B------:R-:W1:Y:S02]  /*2320*/  SYNCS.PHASECHK.TRANS64.TRYWAIT P0, [UR4], R3 ;  /* 0x00000003ff0075a7 */ /* 0x000e640008001104 */
[----:B-1----:R-:W-:Y:S05]  /*2330*/  @!P0 BRA `(.L_x_35) ;  /* 0x0000007c00008947 */ /* 0x002fea0003800000 */
.L_x_149:
        /* <DEDUP_REMOVED lines=9> */
.L_x_151:
        /* <DEDUP_REMOVED lines=9> */
.L_x_153:
        /* <DEDUP_REMOVED lines=9> */
.L_x_155:
        /* <DEDUP_REMOVED lines=9> */
.L_x_157:
        /* <DEDUP_REMOVED lines=9> */
.L_x_159:
        /* <DEDUP_REMOVED lines=9> */
.L_x_161:
[----:B------:R-:W-:-:S04]  /*26a0*/  UIADD3 UR5, UPT, UPT, UR5, 0x1, URZ ;  /* 0x0000000105057890 */ /* 0x000fc8000fffe0ff */
[----:B------:R-:W-:-:S04]  /*26b0*/  UISETP.NE.AND UP0, UPT, UR5, 0x9, UPT ;  /* 0x000000090500788c */ /* 0x000fc8000bf05270 */
[----:B------:R-:W-:Y:S02]  /*26c0*/  USEL UR4, URZ, 0x1, UP0 ;  /* 0x00000001ff047887 */ /* 0x000fe40008000000 */
[----:B------:R-:W-:-:S04]  /*26d0*/  USEL UR5, UR5, URZ, UP0 ;  /* 0x000000ff05057287 */ /* 0x000fc80008000000 */
[----:B------:R-:W-:Y:S01]  /*26e0*/  ULEA UR5, UR5, UR6, 0x3 ;  /* 0x0000000605057291 */ /* 0x000fe2000f8e18ff */
[----:B-1----:R-:W-:-:S04]  /*26f0*/  LOP3.LUT R3, R2, UR4, RZ, 0x3c, !PT ;  /* 0x0000000402037c12 */ /* 0x002fc8000f8e3cff */
[----:B------:R-:W-:Y:S01]  /*2700*/  SHF.L.U32 R3, R3, 0x1f, RZ ;  /* 0x0000001f03037819 */ /* 0x000fe200000006ff */
[----:B----4-:R-:W-:-:S07]  /*2710*/  IMAD.U32 R0, RZ, RZ, UR5 ;  /* 0x00000005ff007e24 */ /* 0x010fce000f8e00ff */
.L_x_42:
[----:B-1----:R1:W2:Y:S02]  /*2720*/  SYNCS.PHASECHK.TRANS64.TRYWAIT P0, [R0+URZ], R3 ;  /* 0x00000003000075a7 */ /* 0x0022a400080011ff */
[----:B--2---:R-:W-:Y:S05]  /*2730*/  @!P0 NANOSLEEP.SYNCS 0x989680 ;  /* 0x009896800000895d */ /* 0x004fea0003900000 */
[----:B------:R-:W2:Y:S02]  /*2740*/  @!P0 SYNCS.PHASECHK.TRANS64 P0, [R0+URZ], R3 ;  /* 0x00000003000085a7 */ /* 0x000ea400080010ff */
[----:B--2---:R-:W-:Y:S05]  /*2750*/  @P0 EXIT ;  /* 0x000000000000094d */ /* 0x004fea0003800000 */
[----:B------:R-:W-:Y:S05]  /*2760*/  BRA `(.L_x_42) ;  /* 0xfffffffc00ec7947 */ /* 0x000fea000383ffff */
.L_x_23:
[----:B------:R-:W-:-:S04]  /*2770*/  UISETP.NE.AND UP1, UPT, UR37, URZ, UPT ;  /* 0x000000ff2500728c */ /* 0x000fc8000bf25270 */
[----:B------:R-:W-:-:S09]  /*2780*/  UISETP.NE.OR UP1, UPT, UR10, 0x1, UP1 ;  /* 0x000000010a00788c */ /* 0x000fd20008f25670 */
[----:B------:R-:W-:Y:S05]  /*2790*/  BRA.U UP1, `(.L_x_43) ;  /* 0x00000005014c7547 */ /* 0x000fea000b800000 */
[----:B------:R-:W-:Y:S01]  /*27a0*/  HFMA2 R10, -RZ, RZ, 0, 0 ;  /* 0x00000000ff0a7431 */ /* 0x000fe200000001ff */
[----:B------:R-:W-:Y:S01]  /*27b0*/  ISETP.GE.U32.AND P2, PT, R11, 0x2, PT ;  /* 0x000000020b00780c */ /* 0x000fe20003f46070 */
[----:B------:R-:W-:Y:S01]  /*27c0*/  IMAD.MOV.U32 R12, RZ, RZ, 0x1 ;  /* 0x00000001ff0c7424 */ /* 0x000fe200078e00ff */
[----:B------:R-:W-:Y:S01]  /*27d0*/  CS2R R8, SRZ ;  /* 0x0000000000087805 */ /* 0x000fe2000001ff00 */
[----:B------:R-:W-:Y:S01]  /*27e0*/  IMAD.MOV.U32 R3, RZ, RZ, RZ ;  /* 0x000000ffff037224 */ /* 0x000fe200078e00ff */
[----:B------:R-:W-:Y:S01]  /*27f0*/  UMOV UR4, 0x400 ;  /* 0x0000040000047882 */ /* 0x000fe20000000000 */
[----:B------:R-:W-:Y:S01]  /*2800*/  UMOV UR6, URZ ;  /* 0x000000ff00067c82 */ /* 0x000fe20008000000 */
[----:B------:R-:W-:-:S12]  /*2810*/  ULEA UR37, UR37, UR4, 0x18 ;  /* 0x0000000425257291 */ /* 0x000fd8000f8ec0ff */
.L_x_47:
[----:B------:R-:W-:Y:S02]  /*2820*/  LEA R0, R3, UR37, 0x3 ;  /* 0x0000002503007c11 */ /* 0x000fe4000f8e18ff */
[----:B------:R-:W-:-:S03]  /*2830*/  SHF.L.U32 R5, R8, 0x1f, RZ ;  /* 0x0000001f08057819 */ /* 0x000fc600000006ff */
[----:B------:R-:W-:Y:S01]  /*2840*/  VIADD R4, R0, 0x130 ;  /* 0x0000013000047836 */ /* 0x000fe20000000000 */
[----:B------:R-:W1:Y:S02]  /*2850*/  SYNCS.PHASECHK.TRANS64.TRYWAIT P0, [R0+URZ+0x120], R5 ;  /* 0x00012005000075a7 */ /* 0x000e6400080011ff */
[----:B-1----:R-:W-:Y:S05]  /*2860*/  @!P0 BRA `(.L_x_44) ;  /* 0x00000078005c8947 */ /* 0x002fea0003800000 */
.L_x_162:
[----:B------:R-:W-:Y:S01]  /*2870*/  ULEA UR5, UR6, UR37, 0x3 ;  /* 0x0000002506057291 */ /* 0x000fe2000f8e18ff */
[----:B------:R-:W-:Y:S01]  /*2880*/  PRMT R4, RZ, 0x654, R4 ;  /* 0x00000654ff047816 */ /* 0x000fe20000000004 */
[----:B-1----:R-:W-:Y:S01]  /*2890*/  @!P2 IMAD.MOV.U32 R5, RZ, RZ, 0x10 ;  /* 0x00000010ff05a424 */ /* 0x002fe200078e00ff */
[----:B------:R-:W-:Y:S01]  /*28a0*/  SHF.L.U32 R7, R12, 0x1f, RZ ;  /* 0x0000001f0c077819 */ /* 0x000fe200000006ff */
[----:B------:R-:W-:Y:S01]  /*28b0*/  UIADD3 UR4, UPT, UPT, UR5, 0xe0, URZ ;  /* 0x000000e005047890 */ /* 0x000fe2000fffe0ff */
[----:B------:R1:W-:Y:S05]  /*28c0*/  SYNCS.ARRIVE.TRANS64.RED.A1T0 RZ, [R4+URZ], RZ ;  /* 0x000000ff04ff79a7 */ /* 0x0003ea00081004ff */
[----:B------:R-:W-:Y:S01]  /*28d0*/  IMAD.U32 R0, RZ, RZ, UR4 ;  /* 0x00000004ff007e24 */ /* 0x000fe2000f8e00ff */
[----:B------:R-:W2:Y:S04]  /*28e0*/  SYNCS.PHASECHK.TRANS64.TRYWAIT P0, [UR5+0xf0], R7 ;  /* 0x0000f007ff0075a7 */ /* 0x000ea80008001105 */
[----:B------:R-:W-:Y:S01]  /*28f0*/  PRMT R13, R11, 0x654, R0 ;  /* 0x000006540b0d7816 */ /* 0x000fe20000000000 */
[----:B-12---:R-:W-:Y:S06]  /*2900*/  @!P0 BRA `(.L_x_45) ;  /* 0x0000007800488947 */ /* 0x006fec0003800000 */
.L_x_164:
[----:B------:R-:W-:Y:S01]  /*2910*/  ULEA UR4, UR6, UR37, 0x4 ;  /* 0x0000002506047291 */ /* 0x000fe2000f8e20ff */
[----:B------:R-:W-:Y:S01]  /*2920*/  SEL R2, R13, R2, !P2 ;  /* 0x000000020d027207 */ /* 0x000fe20005000000 */
[----:B------:R-:W-:Y:S01]  /*2930*/  UIADD3 UR5, UPT, UPT, UR5, 0xe0, URZ ;  /* 0x000000e005057890 */ /* 0x000fe2000fffe0ff */
[----:B-1----:R-:W-:Y:S01]  /*2940*/  LEA R0, R10, UR37, 0x3 ;  /* 0x000000250a007c11 */ /* 0x002fe2000f8e18ff */
[----:B------:R-:W-:Y:S01]  /*2950*/  UIADD3 UR4, UPT, UPT, UR4, 0x150, URZ ;  /* 0x0000015004047890 */ /* 0x000fe2000fffe0ff */
[----:B------:R1:W-:Y:S01]  /*2960*/  @!P2 SYNCS.ARRIVE.TRANS64.RED RZ, [R2+URZ], R5 ;  /* 0x0000000502ffa9a7 */ /* 0x0003e200080004ff */
[----:B------:R-:W-:Y:S01]  /*2970*/  UIADD3 UR6, UPT, UPT, UR6, 0x1, URZ ;  /* 0x0000000106067890 */ /* 0x000fe2000fffe0ff */
[----:B------:R-:W-:-:S03]  /*2980*/  VIADD R3, R3, 0x1 ;  /* 0x0000000103037836 */ /* 0x000fc60000000000 */
[----:B------:R-:W-:Y:S02]  /*2990*/  UISETP.NE.AND UP0, UPT, UR6, 0x2, UPT ;  /* 0x000000020600788c */ /* 0x000fe4000bf05270 */
[----:B------:R-:W-:Y:S01]  /*29a0*/  ISETP.NE.AND P0, PT, R3, 0x2, PT ;  /* 0x000000020300780c */ /* 0x000fe20003f05270 */
[----:B------:R-:W-:Y:S06]  /*29b0*/  UGETNEXTWORKID.BROADCAST [UR4], [UR5] ;  /* 0x00000000040073ca */ /* 0x000fec0008000100 */
[----:B------:R-:W-:Y:S02]  /*29c0*/  USEL UR4, URZ, 0x1, UP0 ;  /* 0x00000001ff047887 */ /* 0x000fe40008000000 */
[----:B------:R-:W-:-:S04]  /*29d0*/  USEL UR6, UR6, URZ, UP0 ;  /* 0x000000ff06067287 */ /* 0x000fc80008000000 */
[----:B------:R-:W-:Y:S02]  /*29e0*/  LOP3.LUT R12, R12, UR4, RZ, 0x3c, !PT ;  /* 0x000000040c0c7c12 */ /* 0x000fe4000f8e3cff */
[----:B-1----:R-:W-:-:S04]  /*29f0*/  SHF.L.U32 R5, R9, 0x1f, RZ ;  /* 0x0000001f09057819 */ /* 0x002fc800000006ff */
[----:B------:R-:W1:Y:S02]  /*2a00*/  SYNCS.PHASECHK.TRANS64.TRYWAIT P1, [R0+URZ+0xe0], R5 ;  /* 0x0000e005000075a7 */ /* 0x000e6400080211ff */
[----:B-1----:R-:W-:Y:S05]  /*2a10*/  @!P1 BRA `(.L_x_46) ;  /* 0x00000078001c9947 */ /* 0x002fea0003800000 */
.L_x_165:
[----:B------:R-:W-:Y:S01]  /*2a20*/  LEA R4, R10, UR37, 0x4 ;  /* 0x000000250a047c11 */ /* 0x000fe2000f8e20ff */
[----:B-1----:R-:W-:Y:S01]  /*2a30*/  VIADD R0, R0, 0xf0 ;  /* 0x000000f000007836 */ /* 0x002fe20000000000 */
[----:B------:R-:W-:Y:S01]  /*2a40*/  SEL R3, R3, RZ, P0 ;  /* 0x000000ff03037207 */ /* 0x000fe20000000000 */
[----:B------:R-:W-:-:S03]  /*2a50*/  VIADD R10, R10, 0x1 ;  /* 0x000000010a0a7836 */ /* 0x000fc60000000000 */
[----:B------:R-:W1:Y:S01]  /*2a60*/  LDS.128 R4, [R4+0x150] ;  /* 0x0001500004047984 */ /* 0x000e620000000c00 */
[----:B------:R-:W-:Y:S02]  /*2a70*/  PRMT R0, RZ, 0x654, R0 ;  /* 0x00000654ff007816 */ /* 0x000fe40000000000 */
[C---:B------:R-:W-:Y:S01]  /*2a80*/  ISETP.NE.AND P1, PT, R10.reuse, 0x2, PT ;  /* 0x000000020a00780c */ /* 0x040fe20003f25270 */
[----:B------:R-:W-:Y:S01]  /*2a90*/  @!PT LDS RZ, [RZ] ;  /* 0x00000000fffff984 */ /* 0x000fe20000000800 */
[----:B------:R-:W-:Y:S01]  /*2aa0*/  @!PT LDS RZ, [RZ] ;  /* 0x00000000fffff984 */ /* 0x000fe20000000800 */
[----:B------:R-:W-:Y:S01]  /*2ab0*/  @!PT LDS RZ, [RZ] ;  /* 0x00000000fffff984 */ /* 0x000fe20000000800 */
[----:B------:R-:W-:Y:S01]  /*2ac0*/  @!PT LDS RZ, [RZ] ;  /* 0x00000000fffff984 */ /* 0x000fe20000000800 */
[----:B------:R2:W-:Y:S06]  /*2ad0*/  MEMBAR.ALL.CTA ;  /* 0x0000000000007992 */ /* 0x0005ec0000008000 */
[----:B--2---:R-:W2:Y:S01]  /*2ae0*/  FENCE.VIEW.ASYNC.S ;  /* 0x00000000000073c6 */ /* 0x004ea20000000000 */
[----:B------:R-:W-:Y:S01]  /*2af0*/  SEL R10, R10, RZ, P1 ;  /* 0x000000ff0a0a7207 */ /* 0x000fe20000800000 */
[----:B--2---:R2:W-:Y:S01]  /*2b00*/  SYNCS.ARRIVE.TRANS64.RED.A1T0 RZ, [R0+URZ], RZ ;  /* 0x000000ff00ff79a7 */ /* 0x0045e200081004ff */
[----:B-1----:R-:W-:-:S02]  /*2b10*/  LOP3.LUT P3, RZ, R6, 0x1, RZ, 0xc0, !PT ;  /* 0x0000000106ff7812 */ /* 0x002fc4000786c0ff */
[----:B------:R-:W-:-:S04]  /*2b20*/  SEL R5, RZ, 0x1, P0 ;  /* 0x00000001ff057807 */ /* 0x000fc80000000000 */
[----:B------:R-:W-:Y:S02]  /*2b30*/  LOP3.LUT R8, R8, R5, RZ, 0x3c, !PT ;  /* 0x0000000508087212 */ /* 0x000fe400078e3cff */
[----:B--2---:R-:W-:-:S04]  /*2b40*/  SEL R0, RZ, 0x1, P1 ;  /* 0x00000001ff007807 */ /* 0x004fc80000800000 */
[----:B------:R-:W-:Y:S01]  /*2b50*/  LOP3.LUT R9, R9, R0, RZ, 0x3c, !PT ;  /* 0x0000000009097212 */ /* 0x000fe200078e3cff */
[----:B------:R-:W-:Y:S06]  /*2b60*/  @P3 BRA `(.L_x_47) ;  /* 0xfffffffc002c3947 */ /* 0x000fec000383ffff */
[----:B------:R-:W-:Y:S01]  /*2b70*/  ULEA UR5, UR6, UR37, 0x3 ;  /* 0x0000002506057291 */ /* 0x000fe2000f8e18ff */
[----:B------:R-:W-:-:S08]  /*2b80*/  SHF.L.U32 R3, R12, 0x1f, RZ ;  /* 0x0000001f0c037819 */ /* 0x000fd000000006ff */
[----:B------:R-:W1:Y:S02]  /*2b90*/  SYNCS.PHASECHK.TRANS64 P0, [UR5+0xf0], R3 ;  /* 0x0000f003ff0075a7 */ /* 0x000e640008001005 */
[----:B-1----:R-:W-:Y:S05]  /*2ba0*/  @P0 BRA `(.L_x_48) ;  /* 0x0000000000080947 */ /* 0x002fea0003800000 */
[----:B------:R-:W1:Y:S02]  /*2bb0*/  SYNCS.PHASECHK.TRANS64.TRYWAIT P0, [UR5+0xf0], R3 ;  /* 0x0000f003ff0075a7 */ /* 0x000e640008001105 */
[----:B-1----:R-:W-:Y:S05]  /*2bc0*/  @!P0 BRA `(.L_x_49) ;  /* 0x0000007400c48947 */ /* 0x002fea0003800000 */
.L_x_48:
[----:B------:R-:W-:-:S04]  /*2bd0*/  UIADD3 UR4, UPT, UPT, UR6, 0x1, URZ ;  /* 0x0000000106047890 */ /* 0x000fc8000fffe0ff */
[----:B------:R-:W-:-:S04]  /*2be0*/  UISETP.NE.AND UP0, UPT, UR4, 0x2, UPT ;  /* 0x000000020400788c */ /* 0x000fc8000bf05270 */
[----:B------:R-:W-:Y:S02]  /*2bf0*/  USEL UR7, URZ, 0x1, UP0 ;  /* 0x00000001ff077887 */ /* 0x000fe40008000000 */
[----:B------:R-:W-:-:S04]  /*2c00*/  USEL UR4, UR4, URZ, UP0 ;  /* 0x000000ff04047287 */ /* 0x000fc80008000000 */
[----:B------:R-:W-:Y:S01]  /*2c10*/  ULEA UR4, UR4, UR37, 0x3 ;  /* 0x0000002504047291 */ /* 0x000fe2000f8e18ff */
[----:B-1----:R-:W-:-:S04]  /*2c20*/  LOP3.LUT R3, R12, UR7, RZ, 0x3c, !PT ;  /* 0x000000070c037c12 */ /* 0x002fc8000f8e3cff */
[----:B------:R-:W-:-:S04]  /*2c30*/  SHF.L.U32 R0, R3, 0x1f, RZ ;  /* 0x0000001f03007819 */ /* 0x000fc800000006ff */
[----:B------:R-:W1:Y:S02]  /*2c40*/  SYNCS.PHASECHK.TRANS64 P0, [UR4+0xf0], R0 ;  /* 0x0000f000ff0075a7 */ /* 0x000e640008001004 */
[----:B-1----:R-:W-:Y:S05]  /*2c50*/  @P0 EXIT ;  /* 0x000000000000094d */ /* 0x002fea0003800000 */
[----:B------:R-:W-:Y:S02]  /*2c60*/  SHF.L.U32 R3, R3, 0x1f, RZ ;  /* 0x0000001f03037819 */ /* 0x000fe400000006ff */
[----:B------:R-:W-:-:S07]  /*2c70*/  MOV R0, UR4 ;  /* 0x0000000400007c02 */ /* 0x000fce0008000f00 */
.L_x_50:
[----:B-1----:R1:W2:Y:S02]  /*2c80*/  SYNCS.PHASECHK.TRANS64.TRYWAIT P0, [R0+URZ+0xf0], R3 ;  /* 0x0000f003000075a7 */ /* 0x0022a400080011ff */
[----:B--2---:R-:W-:Y:S05]  /*2c90*/  @!P0 NANOSLEEP.SYNCS 0x989680 ;  /* 0x009896800000895d */ /* 0x004fea0003900000 */
[----:B------:R-:W2:Y:S02]  /*2ca0*/  @!P0 SYNCS.PHASECHK.TRANS64 P0, [R0+URZ+0xf0], R3 ;  /* 0x0000f003000085a7 */ /* 0x000ea400080010ff */
[----:B--2---:R-:W-:Y:S05]  /*2cb0*/  @P0 EXIT ;  /* 0x000000000000094d */ /* 0x004fea0003800000 */
[----:B------:R-:W-:Y:S05]  /*2cc0*/  BRA `(.L_x_50) ;  /* 0xfffffffc00ec7947 */ /* 0x000fea000383ffff */
.L_x_43:
[----:B------:R-:W-:Y:S05]  /*2cd0*/  BRA.U UP4, `(.L_x_51) ;  /* 0x00000011045c7547 */ /* 0x000fea000b800000 */
[----:B------:R-:W-:Y:S01]  /*2ce0*/  UMOV UR6, 0x40 ;  /* 0x0000004000067882 */ /* 0x000fe20000000000 */
[----:B------:R-:W-:Y:S01]  /*2cf0*/  NOP ;  /* 0x0000000000007918 */ /* 0x000fe20000000000 */
[----:B------:R-:W-:Y:S01]  /*2d00*/  ULEA UR6, UR37, UR6, 0x18 ;  /* 0x0000000625067291 */ /* 0x000fe2000f8ec0ff */
[----:B------:R-:W-:Y:S02]  /*2d10*/  UMOV UR7, 0x400 ;  /* 0x0000040000077882 */ /* 0x000fe40000000000 */
[----:B------:R-:W-:-:S06]  /*2d20*/  ULEA UR37, UR37, UR7, 0x18 ;  /* 0x0000000725257291 */ /* 0x000fcc000f8ec0ff */
[----:B------:R-:W1:Y:S02]  /*2d30*/  LDS.U8 R2, [UR6+0x1c] ;  /* 0x00001c06ff027984 */ /* 0x000e640008000000 */
[----:B-1----:R-:W-:-:S13]  /*2d40*/  ISETP.NE.AND P0, PT, R2, RZ, PT ;  /* 0x000000ff0200720c */ /* 0x002fda0003f05270 */
[----:B------:R-:W-:Y:S05]  /*2d50*/  @P0 BRA `(.L_x_52) ;  /* 0x0000000400080947 */ /* 0x000fea0003800000 */
[----:B------:R-:W-:Y:S02]  /*2d60*/  UISETP.NE.U32.AND UP0, UPT, UR4, 0x1, UPT ;  /* 0x000000010400788c */ /* 0x000fe4000bf05070 */
[----:B------:R-:W-:-:S07]  /*2d70*/  UIADD3 UR8, UPT, UPT, UR6, 0x8, URZ ;  /* 0x0000000806087890 */ /* 0x000fce000fffe0ff */
[----:B------:R-:W-:Y:S05]  /*2d80*/  BRA.U !UP0, `(.L_x_53) ;  /* 0x00000001089c7547 */ /* 0x000fea000b800000 */
[----:B------:R-:W-:Y:S01]  /*2d90*/  ELECT P0, URZ, PT ;  /* 0x0000000000ff782f */ /* 0x000fe20003800000 */
[----:B------:R-:W-:-:S12]  /*2da0*/  BSSY B0, `(.L_x_53) ;  /* 0x0000025000007945 */ /* 0x000fd80003800000 */
[----:B------:R-:W-:Y:S05]  /*2db0*/  @!P0 BRA `(.L_x_54) ;  /* 0x00000000008c8947 */ /* 0x000fea0003800000 */
[----:B------:R-:W-:-:S05]  /*2dc0*/  UMOV UR7, 0x10 ;  /* 0x0000001000077882 */ /* 0x000fca0000000000 */
[----:B------:R-:W-:Y:S04]  /*2dd0*/  DEPBAR.LE SB1, 0x36 ;  /* 0x00009d800000791a */ /* 0x000fe80000000000 */
[----:B------:R-:W1:Y:S02]  /*2de0*/  UTCATOMSWS.2CTA.FIND_AND_SET.ALIGN UP1, UR7, UR7 ;  /* 0x00000007000775e3 */ /* 0x000e640008220800 */
[----:B-1----:R-:W-:Y:S01]  /*2df0*/  MOV R9, UR7 ;  /* 0x0000000700097c02 */ /* 0x002fe20008000f00 */
[----:B------:R-:W-:Y:S06]  /*2e00*/  BRA.U UP1, `(.L_x_55) ;  /* 0x0000000101187547 */ /* 0x000fec000b800000 */
.L_x_56:
[----:B------:R-:W-:Y:S05]  /*2e10*/  NANOSLEEP 0x64 ;  /* 0x000000640000795d */ /* 0x000fea0003800000 */
[----:B------:R-:W-:-:S05]  /*2e20*/  UMOV UR7, 0x10 ;  /* 0x0000001000077882 */ /* 0x000fca0000000000 */
[----:B------:R-:W-:Y:S04]  /*2e30*/  DEPBAR.LE SB1, 0x36 ;  /* 0x00009d800000791a */ /* 0x000fe80000000000 */
[----:B------:R-:W1:Y:S02]  /*2e40*/  UTCATOMSWS.2CTA.FIND_AND_SET.ALIGN UP1, UR7, UR7 ;  /* 0x00000007000775e3 */ /* 0x000e640008220800 */
[----:B-1----:R-:W-:Y:S01]  /*2e50*/  MOV R9, UR7 ;  /* 0x0000000700097c02 */ /* 0x002fe20008000f00 */
[----:B------:R-:W-:Y:S05]  /*2e60*/  BRA.U !UP1, `(.L_x_56) ;  /* 0xfffffffd09e87547 */ /* 0x000fea000b83ffff */
.L_x_55:
[----:B------:R-:W1:Y:S01]  /*2e70*/  LDS R5, [UR6+0x10] ;  /* 0x00001006ff057984 */ /* 0x000e620008000800 */
[----:B------:R-:W-:Y:S01]  /*2e80*/  IMAD.U32 R3, RZ, RZ, UR37 ;  /* 0x00000025ff037e24 */ /* 0x000fe2000f8e00ff */
[----:B------:R-:W-:-:S03]  /*2e90*/  MOV R2, UR5 ;  /* 0x0000000500027c02 */ /* 0x000fc60008000f00 */
[----:B------:R-:W-:Y:S01]  /*2ea0*/  VIADD R3, R3, 0x170 ;  /* 0x0000017003037836 */ /* 0x000fe20000000000 */
[----:B-1----:R-:W-:-:S04]  /*2eb0*/  SHF.L.U32 R5, R5, 0x1f, RZ ;  /* 0x0000001f05057819 */ /* 0x002fc800000006ff */
[----:B------:R-:W1:Y:S02]  /*2ec0*/  SYNCS.PHASECHK.TRANS64.TRYWAIT P0, [UR6+0x8], R5 ;  /* 0x00000805ff0075a7 */ /* 0x000e640008001106 */
[----:B-1----:R-:W-:Y:S05]  /*2ed0*/  @P0 BRA `(.L_x_57) ;  /* 0x0000000000080947 */ /* 0x002fea0003800000 */
[----:B------:R-:W1:Y:S02]  /*2ee0*/  SYNCS.PHASECHK.TRANS64.TRYWAIT P0, [UR6+0x8], R5 ;  /* 0x00000805ff0075a7 */ /* 0x000e640008001106 */
[----:B-1----:R-:W-:Y:S05]  /*2ef0*/  @!P0 BRA `(.L_x_58) ;  /* 0x0000007400108947 */ /* 0x002fea0003800000 */
.L_x_57:
[----:B-1----:R-:W-:Y:S01]  /*2f00*/  HFMA2 R4, -RZ, RZ, 0, 5.9604644775390625e-08 ;  /* 0x00000001ff047431 */ /* 0x002fe200000001ff */
[----:B------:R-:W-:Y:S01]  /*2f10*/  UPRMT UR7, UR5, 0x654, UR8 ;  /* 0x0000065405077896 */ /* 0x000fe20008000008 */
[----:B------:R-:W-:Y:S01]  /*2f20*/  IMAD.MOV.U32 R6, RZ, RZ, 0xffff ;  /* 0x0000ffffff067424 */ /* 0x000fe200078e00ff */
[----:B------:R-:W-:Y:S01]  /*2f30*/  PRMT R2, R2, 0x654, R3 ;  /* 0x0000065402027816 */ /* 0x000fe20000000003 */
[----:B------:R-:W-:Y:S02]  /*2f40*/  IMAD.MOV.U32 R5, RZ, RZ, 0x4 ;  /* 0x00000004ff057424 */ /* 0x000fe400078e00ff */
[----:B------:R-:W-:Y:S01]  /*2f50*/  IMAD.SHL.U32 R8, R9, 0x20, RZ ;  /* 0x0000002009087824 */ /* 0x000fe200078e00ff */
[----:B------:R-:W-:Y:S02]  /*2f60*/  MOV R3, UR7 ;  /* 0x0000000700037c02 */ /* 0x000fe40008000f00 */
[-C--:B------:R-:W-:Y:S01]  /*2f70*/  SHF.L.U32 R7, R6, R9.reuse, RZ ;  /* 0x0000000906077219 */ /* 0x080fe200000006ff */
[----:B------:R1:W-:Y:S01]  /*2f80*/  SYNCS.ARRIVE.TRANS64.RED RZ, [UR7], R5 ;  /* 0x00000005ffff79a7 */ /* 0x0003e20008000407 */
[----:B------:R-:W-:Y:S01]  /*2f90*/  SHF.L.U32 R6, R4, R9, RZ ;  /* 0x0000000904067219 */ /* 0x000fe200000006ff */
[----:B------:R1:W-:Y:S04]  /*2fa0*/  STS [UR37+0x170], R8 ;  /* 0x00017008ff007988 */ /* 0x0003e80008000825 */
[----:B------:R1:W-:Y:S04]  /*2fb0*/  STAS [R2.64], R9 ;  /* 0x0000000902007dbd */ /* 0x0003e8000c0008ff */
[----:B------:R1:W-:Y:S04]  /*2fc0*/  ATOMS.OR RZ, [UR6+0x14], R7 ;  /* 0x00001407ffff798c */ /* 0x0003e8000b000006 */
[----:B------:R1:W-:Y:S04]  /*2fd0*/  ATOMS.OR RZ, [UR6+0x18], R6 ;  /* 0x00001806ffff798c */ /* 0x0003e8000b000006 */
[----:B------:R1:W-:Y:S02]  /*2fe0*/  ATOMS.XOR RZ, [UR6+0x10], R4 ;  /* 0x00001004ffff798c */ /* 0x0003e4000b800006 */
.L_x_54:
[----:B------:R-:W-:Y:S05]  /*2ff0*/  BSYNC B0 ;  /* 0x0000000000007941 */ /* 0x000fea0003800000 */
.L_x_53:
[----:B------:R-:W-:Y:S05]  /*3000*/  BRA.U UP0, `(.L_x_59) ;  /* 0x00000001006c7547 */ /* 0x000fea000b800000 */
[----:B------:R-:W-:-:S03]  /*3010*/  UMOV UR7, 0xffffffff ;  /* 0xffffffff00077882 */ /* 0x000fc60000000000 */
[----:B------:R-:W-:Y:S05]  /*3020*/  BRA.DIV UR7, `(.L_x_60) ;  /* 0x0000007207dc7947 */ /* 0x000fea000b800000 */
[----:B------:R-:W-:-:S13]  /*3030*/  ELECT P6, URZ, PT ;  /* 0x0000000000ff782f */ /* 0x000fda00038c0000 */
.L_x_169:
[----:B------:R-:W-:Y:S05]  /*3040*/  @!P6 BRA `(.L_x_59) ;  /* 0x00000000005ce947 */ /* 0x000fea0003800000 */
[----:B-1----:R-:W1:Y:S02]  /*3050*/  LDS R3, [UR6+0x10] ;  /* 0x00001006ff037984 */ /* 0x002e640008000800 */
[----:B-1----:R-:W-:-:S04]  /*3060*/  SHF.L.U32 R3, R3, 0x1f, RZ ;  /* 0x0000001f03037819 */ /* 0x002fc800000006ff */
[----:B------:R-:W1:Y:S02]  /*3070*/  SYNCS.PHASECHK.TRANS64.TRYWAIT P0, [UR6+0x8], R3 ;  /* 0x00000803ff0075a7 */ /* 0x000e640008001106 */
[----:B-1----:R-:W-:Y:S05]  /*3080*/  @P0 BRA `(.L_x_61) ;  /* 0x0000000000080947 */ /* 0x002fea0003800000 */
[----:B------:R-:W1:Y:S02]  /*3090*/  SYNCS.PHASECHK.TRANS64.TRYWAIT P0, [UR6+0x8], R3 ;  /* 0x00000803ff0075a7 */ /* 0x000e640008001106 */
[----:B-1----:R-:W-:Y:S05]  /*30a0*/  @!P0 BRA `(.L_x_62) ;  /* 0x0000007000dc8947 */ /* 0x002fea0003800000 */
.L_x_61:
[----:B------:R-:W2:Y:S01]  /*30b0*/  LDS R5, [UR37+0x170] ;  /* 0x00017025ff057984 */ /* 0x000ea20008000800 */
[----:B-1----:R-:W-:Y:S02]  /*30c0*/  HFMA2 R2, -RZ, RZ, 0, 5.9604644775390625e-08 ;  /* 0x00000001ff027431 */ /* 0x002fe400000001ff */
[----:B------:R-:W-:Y:S01]  /*30d0*/  IMAD.MOV.U32 R3, RZ, RZ, 0xffff ;  /* 0x0000ffffff037424 */ /* 0x000fe200078e00ff */
[----:B------:R-:W-:Y:S01]  /*30e0*/  UPRMT UR7, UR5, 0x654, UR8 ;  /* 0x0000065405077896 */ /* 0x000fe20008000008 */
[----:B--2---:R-:W-:-:S03]  /*30f0*/  IMAD.SHL.U32 R4, R5, 0x20, RZ ;  /* 0x0000002005047824 */ /* 0x004fc600078e00ff */
[-C--:B------:R-:W-:Y:S02]  /*3100*/  SHF.L.U32 R3, R3, R5.reuse, RZ ;  /* 0x0000000503037219 */ /* 0x080fe400000006ff */
[----:B------:R-:W-:Y:S01]  /*3110*/  SHF.L.U32 R5, R2, R5, RZ ;  /* 0x0000000502057219 */ /* 0x000fe200000006ff */
[----:B------:R2:W-:Y:S04]  /*3120*/  STS [UR37+0x170], R4 ;  /* 0x00017004ff007988 */ /* 0x0005e80008000825 */
[----:B------:R2:W-:Y:S04]  /*3130*/  ATOMS.OR RZ, [UR6+0x14], R3 ;  /* 0x00001403ffff798c */ /* 0x0005e8000b000006 */
[----:B------:R2:W-:Y:S01]  /*3140*/  ATOMS.OR RZ, [UR6+0x18], R5 ;  /* 0x00001805ffff798c */ /* 0x0005e2000b000006 */
[----:B------:R-:W-:Y:S03]  /*3150*/  SYNCS.ARRIVE.TRANS64.RED.A1T0 RZ, [UR7], RZ ;  /* 0x000000ffffff79a7 */ /* 0x000fe60008100407 */
[----:B------:R2:W-:Y:S01]  /*3160*/  ATOMS.XOR RZ, [UR6+0x10], R2 ;  /* 0x00001002ffff798c */ /* 0x0005e2000b800006 */
[----:B------:R-:W-:Y:S05]  /*3170*/  BRA `(.L_x_59) ;  /* 0x0000000000107947 */ /* 0x000fea0003800000 */
.L_x_52:
[----:B------:R-:W-:-:S05]  /*3180*/  MOV R2, 0xffffffff ;  /* 0xffffffff00027802 */ /* 0x000fca0000000f00 */
[----:B------:R1:W-:Y:S02]  /*3190*/  STS [UR37+0x170], R2 ;  /* 0x00017002ff007988 */ /* 0x0003e40008000825 */
[----:B-1----:R-:W-:Y:S02]  /*31a0*/  MOV R2, 0x31c0 ;  /* 0x000031c000027802 */ /* 0x002fe40000000f00 */
[----:B-----5:R-:W-:Y:S05]  /*31b0*/  CALL.REL.NOINC `($__internal_1_$__cuda_sm10x_tcgen05_guardrail_trap_phase_invalid_during_alloc) ;  /* 0x0000007800807944 */ /* 0x020fea0003c00000 */
.L_x_59:
[----:B------:R-:W-:Y:S05]  /*31c0*/  WARPSYNC.ALL ;  /* 0x0000000000007948 */ /* 0x000fea0003800000 */
[----:B------:R-:W3:Y:S01]  /*31d0*/  S2UR UR6, SR_CgaCtaId ;  /* 0x00000000000679c3 */ /* 0x000ee20000008800 */
[----:B------:R-:W-:Y:S01]  /*31e0*/  UMOV UR7, 0x400 ;  /* 0x0000040000077882 */ /* 0x000fe20000000000 */
[----:B------:R-:W-:-:S06]  /*31f0*/  NOP ;  /* 0x0000000000007918 */ /* 0x000fcc0000000000 */
[----:B------:R-:W-:Y:S06]  /*3200*/  BAR.ARV 0x6, 0xa0 ;  /* 0x0182800000007b1d */ /* 0x000fec0000002000 */
[----:B------:R-:W-:Y:S01]  /*3210*/  LOP3.LUT R10, R10, 0xffff, RZ, 0xc0, !PT ;  /* 0x0000ffff0a0a7812 */ /* 0x000fe200078ec0ff */
[----:B------:R-:W-:Y:S01]  /*3220*/  UISETP.LT.AND UP0, UPT, UR15, 0x1, UPT ;  /* 0x000000010f00788c */ /* 0x000fe2000bf01270 */
[----:B------:R-:W-:Y:S01]  /*3230*/  LOP3.LUT R0, R0, 0xffff, RZ, 0xc0, !PT ;  /* 0x0000ffff00007812 */ /* 0x000fe200078ec0ff */
[----:B-1----:R-:W-:Y:S01]  /*3240*/  IMAD.MOV.U32 R9, RZ, RZ, 0x1 ;  /* 0x00000001ff097424 */ /* 0x002fe200078e00ff */
[----:B------:R-:W-:Y:S01]  /*3250*/  R2UR UR11, R10 ;  /* 0x000000000a0b72ca */ /* 0x000fe200000e0000 */
[----:B------:R-:W-:Y:S01]  /*3260*/  USEL UR12, UR15, 0x1, !UP0 ;  /* 0x000000010f0c7887 */ /* 0x000fe2000c000000 */
[----:B------:R-:W-:Y:S01]  /*3270*/  R2UR UR10, R0 ;  /* 0x00000000000a72ca */ /* 0x000fe200000e0000 */
[----:B------:R-:W-:Y:S01]  /*3280*/  IMAD.MOV.U32 R8, RZ, RZ, RZ ;  /* 0x000000ffff087224 */ /* 0x000fe200078e00ff */
[----:B------:R-:W-:-:S02]  /*3290*/  UISETP.NE.AND UP3, UPT, UR4, URZ, UPT ;  /* 0x000000ff0400728c */ /* 0x000fc4000bf65270 */
[----:B---3--:R-:W-:Y:S02]  /*32a0*/  ULEA UR6, UR6, UR7, 0x18 ;  /* 0x0000000706067291 */ /* 0x008fe4000f8ec0ff */
[----:B------:R-:W-:Y:S02]  /*32b0*/  UIADD3 UR12, UPT, UPT, -UR12, URZ, URZ ;  /* 0x000000ff0c0c7290 */ /* 0x000fe4000fffe1ff */
[----:B------:R-:W-:Y:S02]  /*32c0*/  UIADD3 UR13, UPT, UPT, UR6, 0x10400, URZ ;  /* 0x00010400060d7890 */ /* 0x000fe4000fffe0ff */
[----:B------:R-:W-:Y:S02]  /*32d0*/  UIADD3 UR14, UPT, UPT, UR6, 0x22400, URZ ;  /* 0x00022400060e7890 */ /* 0x000fe4000fffe0ff */
[----:B------:R-:W-:Y:S01]  /*32e0*/  UIADD3 UR16, UPT, UPT, UR6, 0x34400, URZ ;  /* 0x0003440006107890 */ /* 0x000fe2000fffe0ff */
[----:B--2---:R-:W1:Y:S01]  /*32f0*/  LDS R2, [UR6+0x170] ;  /* 0x00017006ff027984 */ /* 0x004e620008000800 */
[----:B------:R-:W-:-:S02]  /*3300*/  USHF.R.U32.HI UR13, URZ, 0x4, UR13 ;  /* 0x00000004ff0d7899 */ /* 0x000fc4000801160d */
[----:B------:R-:W-:Y:S02]  /*3310*/  USHF.R.U32.HI UR14, URZ, 0x4, UR14 ;  /* 0x00000004ff0e7899 */ /* 0x000fe4000801160e */
[----:B------:R-:W-:Y:S02]  /*3320*/  USHF.R.U32.HI UR16, URZ, 0x4, UR16 ;  /* 0x00000004ff107899 */ /* 0x000fe40008011610 */
[----:B------:R-:W-:Y:S02]  /*3330*/  ULOP3.LUT UR13, UR13, 0x3fff, URZ, 0xc0, !UPT ;  /* 0x00003fff0d0d7892 */ /* 0x000fe4000f8ec0ff */
[----:B------:R-:W-:Y:S02]  /*3340*/  ULOP3.LUT UR14, UR14, 0x3fff, URZ, 0xc0, !UPT ;  /* 0x00003fff0e0e7892 */ /* 0x000fe4000f8ec0ff */
[----:B------:R-:W-:Y:S02]  /*3350*/  ULOP3.LUT UR16, UR16, 0x3fff, URZ, 0xc0, !UPT ;  /* 0x00003fff10107892 */ /* 0x000fe4000f8ec0ff */
[----:B------:R-:W-:-:S02]  /*3360*/  ULOP3.LUT UR13, UR13, 0x10000, URZ, 0xfc, !UPT ;  /* 0x000100000d0d7892 */ /* 0x000fc4000f8efcff */
[----:B------:R-:W-:Y:S02]  /*3370*/  ULOP3.LUT UR14, UR14, 0x10000, URZ, 0xfc, !UPT ;  /* 0x000100000e0e7892 */ /* 0x000fe4000f8efcff */
[----:B------:R-:W-:Y:S01]  /*3380*/  ULOP3.LUT UR16, UR16, 0x10000, URZ, 0xfc, !UPT ;  /* 0x0001000010107892 */ /* 0x000fe2000f8efcff */
[----:B------:R-:W-:Y:S01]  /*3390*/  UMOV UR22, URZ ;  /* 0x000000ff00167c82 */ /* 0x000fe20008000000 */
[----:B------:R-:W-:Y:S01]  /*33a0*/  UMOV UR21, URZ ;  /* 0x000000ff00157c82 */ /* 0x000fe20008000000 */
[----:B------:R-:W-:Y:S01]  /*33b0*/  UMOV UR27, 0x10200014 ;  /* 0x10200014001b7882 */ /* 0x000fe20000000000 */
[----:B------:R-:W-:Y:S01]  /*33c0*/  UMOV UR25, 0x10200014 ;  /* 0x1020001400197882 */ /* 0x000fe20000000000 */
[----:B-1----:R-:W-:Y:S02]  /*33d0*/  R2UR UR23, R2 ;  /* 0x00000000021772ca */ /* 0x002fe400000e0000 */
[----:B------:R-:W-:-:S11]  /*33e0*/  CS2R R2, SRZ ;  /* 0x0000000000027805 */ /* 0x000fd6000001ff00 */
[----:B------:R-:W-:Y:S02]  /*33f0*/  UIADD3 UR26, UPT, UPT, UR23, 0x100, URZ ;  /* 0x00000100171a7890 */ /* 0x000fe4000fffe0ff */
[----:B------:R-:W-:-:S12]  /*3400*/  UIADD3 UR24, UPT, UPT, UR23, 0x102, URZ ;  /* 0x0000010217187890 */ /* 0x000fd8000fffe0ff */
.L_x_70:
[C---:B------:R-:W-:Y:S02]  /*3410*/  LEA R0, R8.reuse, UR6, 0x3 ;  /* 0x0000000608007c11 */ /* 0x040fe4000f8e18ff */
[----:B------:R-:W-:Y:S02]  /*3420*/  SHF.L.U32 R5, R3, 0x1f, RZ ;  /* 0x0000001f03057819 */ /* 0x000fe400000006ff */
[----:B------:R-:W-:Y:S02]  /*3430*/  LEA R4, R8, UR6, 0x4 ;  /* 0x0000000608047c11 */ /* 0x000fe4000f8e20ff */
[----:B------:R-:W1:Y:S02]  /*3440*/  SYNCS.PHASECHK.TRANS64.TRYWAIT P0, [R0+URZ+0xe0], R5 ;  /* 0x0000e005000075a7 */ /* 0x000e6400080011ff */
[----:B-1-34-:R-:W-:Y:S05]  /*3450*/  @!P0 BRA `(.L_x_63) ;  /* 0x0000007000088947 */ /* 0x01afea0003800000 */
.L_x_170:
[----:B-1----:R-:W1:Y:S01]  /*3460*/  LDS.128 R4, [R4+0x150] ;  /* 0x0001500004047984 */ /* 0x002e620000000c00 */
[----:B------:R-:W-:Y:S02]  /*3470*/  VIADD R0, R0, 0xf0 ;  /* 0x000000f000007836 */ /* 0x000fe40000000000 */
        /* <DEDUP_REMOVED lines=9> */
[----:B-1----:R-:W-:Y:S01]  /*3510*/  LOP3.LUT P1, RZ, R6, 0x1, RZ, 0xc0, !PT ;  /* 0x0000000106ff7812 */ /* 0x002fe2000782c0ff */
[----:B--2---:R-:W-:-:S12]  /*3520*/  BRA.U UP3, `(.L_x_64) ;  /* 0x0000000103e87547 */ /* 0x004fd8000b800000 */
[----:B------:R-:W1:Y:S01]  /*3530*/  LDCU UR7, c[0x0][0x38c] ;  /* 0x00007180ff0777ac */ /* 0x000e620008000800 */
[----:B------:R-:W-:Y:S02]  /*3540*/  PLOP3.LUT P2, PT, PT, PT, PT, 0x80, 0x8 ;  /* 0x000000000008781c */ /* 0x000fe40003f4f070 */
[----:B------:R-:W-:Y:S01]  /*3550*/  SHF.L.U32 R5, R9, 0x1f, RZ ;  /* 0x0000001f09057819 */ /* 0x000fe200000006ff */
[----:B------:R-:W-:Y:S02]  /*3560*/  ULEA UR8, UR22, UR6, 0x3 ;  /* 0x0000000616087291 */ /* 0x000fe4000f8e18ff */
[----:B------:R-:W-:Y:S02]  /*3570*/  ULEA UR9, UR22, UR23, 0x7 ;  /* 0x0000001716097291 */ /* 0x000fe4000f8e38ff */
[----:B-1----:R-:W-:-:S06]  /*3580*/  UISETP.GE.AND UP0, UPT, UR7, 0x1, UPT ;  /* 0x000000010700788c */ /* 0x002fcc000bf06270 */
[----:B------:R-:W-:-:S05]  /*3590*/  PLOP3.LUT P0, PT, PT, PT, UP0, 0x80, 0x8 ;  /* 0x000000000008781c */ /* 0x000fca0003f0f008 */
[----:B------:R-:W-:-:S08]  /*35a0*/  @UP0 ULEA UR7, UR21, UR6, 0x3 ;  /* 0x0000000615070291 */ /* 0x000fd0000f8e18ff */
[----:B------:R-:W-:-:S04]  /*35b0*/  @P0 SHF.L.U32 R0, R2, 0x1f, RZ ;  /* 0x0000001f02000819 */ /* 0x000fc800000006ff */
[----:B------:R1:W2:Y:S01]  /*35c0*/  @P0 SYNCS.PHASECHK.TRANS64.TRYWAIT P2, [UR7], R0 ;  /* 0x00000000ff0005a7 */ /* 0x0002a20008041107 */
[----:B------:R-:W3:Y:S02]  /*35d0*/  SYNCS.PHASECHK.TRANS64.TRYWAIT P0, [UR8+0x110], R5 ;  /* 0x00011005ff0075a7 */ /* 0x000ee40008001108 */
[----:B-123--:R-:W-:Y:S05]  /*35e0*/  @!P0 BRA `(.L_x_65) ;  /* 0x0000006c00b88947 */ /* 0x00efea0003800000 */
.L_x_172:
[----:B------:R-:W-:Y:S05]  /*35f0*/  BRA.U !UP0, `(.L_x_66) ;  /* 0x0000000108a87547 */ /* 0x000fea000b800000 */
[----:B------:R-:W-:Y:S01]  /*3600*/  UMOV UR20, URZ ;  /* 0x000000ff00147c82 */ /* 0x000fe20008000000 */
[----:B------:R-:W-:Y:S01]  /*3610*/  UMOV UR19, UR12 ;  /* 0x0000000c00137c82 */ /* 0x000fe20008000000 */
[----:B------:R-:W-:Y:S01]  /*3620*/  UMOV UR18, UR15 ;  /* 0x0000000f00127c82 */ /* 0x000fe20008000000 */
[----:B------:R-:W-:-:S05]  /*3630*/  UMOV UR17, UR21 ;  /* 0x0000001500117c82 */ /* 0x000fca0008000000 */
.L_x_69:
[----:B------:R-:W-:Y:S02]  /*3640*/  UIADD3 UR19, UPT, UPT, UR19, 0x1, URZ ;  /* 0x0000000113137890 */ /* 0x000fe4000fffe0ff */
[----:B--2---:R-:W-:Y:S02]  /*3650*/  ULEA UR7, UR17, UR6, 0x3 ;  /* 0x0000000611077291 */ /* 0x004fe4000f8e18ff */
[----:B------:R-:W-:Y:S01]  /*3660*/  UISETP.NE.AND UP0, UPT, UR19, URZ, UPT ;  /* 0x000000ff1300728c */ /* 0x000fe2000bf05270 */
[----:B---3--:R-:W-:Y:S10]  /*3670*/  @P2 BRA `(.L_x_67) ;  /* 0x00000000000c2947 */ /* 0x008ff40003800000 */
[----:B-1----:R-:W-:Y:S04]  /*3680*/  SHF.L.U32 R5, R2, 0x1f, RZ ;  /* 0x0000001f02057819 */ /* 0x002fe800000006ff */
[----:B------:R-:W1:Y:S02]  /*3690*/  SYNCS.PHASECHK.TRANS64.TRYWAIT P0, [UR7], R5 ;  /* 0x00000005ff0075a7 */ /* 0x000e640008001107 */
[----:B-1----:R-:W-:Y:S05]  /*36a0*/  @!P0 BRA `(.L_x_68) ;  /* 0x0000006c00a08947 */ /* 0x002fea0003800000 */
.L_x_67:
[----:B------:R-:W-:Y:S01]  /*36b0*/  UISETP.NE.AND UP1, UPT, UR18, 0x1, UPT ;  /* 0x000000011200788c */ /* 0x000fe2000bf25270 */
[----:B------:R-:W-:Y:S01]  /*36c0*/  PLOP3.LUT P2, PT, PT, PT, PT, 0x80, 0x8 ;  /* 0x000000000008781c */ /* 0x000fe20003f4f070 */
[----:B------:R-:W-:Y:S02]  /*36d0*/  UIADD3 UR21, UPT, UPT, UR17, 0x1, URZ ;  /* 0x0000000111157890 */ /* 0x000fe4000fffe0ff */
[----:B------:R-:W-:Y:S02]  /*36e0*/  ULEA UR30, UR17, UR14, 0x9 ;  /* 0x0000000e111e7291 */ /* 0x000fe4000f8e48ff */
[----:B------:R-:W-:Y:S01]  /*36f0*/  UISETP.NE.AND UP2, UPT, UR21, 0x9, UPT ;  /* 0x000000091500788c */ /* 0x000fe2000bf45270 */
[----:B------:R-:W-:Y:S01]  /*3700*/  PLOP3.LUT P0, PT, PT, PT, UP1, 0x80, 0x8 ;  /* 0x000000000008781c */ /* 0x000fe20003f0f018 */
[----:B------:R-:W-:Y:S02]  /*3710*/  ULEA UR32, UR17, UR16, 0x7 ;  /* 0x0000001011207291 */ /* 0x000fe4000f8e38ff */
[----:B------:R-:W-:Y:S02]  /*3720*/  USEL UR29, URZ, 0x1, UP2 ;  /* 0x00000001ff1d7887 */ /* 0x000fe40009000000 */
[----:B------:R-:W-:Y:S02]  /*3730*/  USEL UR21, UR21, URZ, UP2 ;  /* 0x000000ff15157287 */ /* 0x000fe40009000000 */
[----:B------:R-:W-:Y:S02]  /*3740*/  UIADD3 UR36, UPT, UPT, UR30, 0x4, URZ ;  /* 0x000000041e247890 */ /* 0x000fe4000fffe0ff */
[----:B------:R-:W-:Y:S01]  /*3750*/  @UP1 ULEA UR28, UR21, UR6, 0x3 ;  /* 0x00000006151c1291 */ /* 0x000fe2000f8e18ff */
[----:B------:R-:W-:Y:S01]  /*3760*/  LOP3.LUT R2, R2, UR29, RZ, 0x3c, !PT ;  /* 0x0000001d02027c12 */ /* 0x000fe2000f8e3cff */
[----:B------:R-:W-:Y:S02]  /*3770*/  UISETP.NE.U32.AND UP1, UPT, UR20, URZ, UPT ;  /* 0x000000ff1400728c */ /* 0x000fe4000bf25070 */
[----:B------:R-:W-:Y:S01]  /*3780*/  UIADD3 UR7, UPT, UPT, UR7, 0x48, URZ ;  /* 0x0000004807077890 */ /* 0x000fe2000fffe0ff */
[----:B-1----:R-:W-:Y:S01]  /*3790*/  @P0 SHF.L.U32 R0, R2, 0x1f, RZ ;  /* 0x0000001f02000819 */ /* 0x002fe200000006ff */
[----:B------:R-:W-:Y:S01]  /*37a0*/  UMOV UR33, 0x4008 ;  /* 0x0000400800217882 */ /* 0x000fe20000000000 */
[----:B------:R-:W-:Y:S01]  /*37b0*/  UMOV UR31, 0x40004040 ;  /* 0x40004040001f7882 */ /* 0x000fe20000000000 */
[----:B------:R-:W-:Y:S01]  /*37c0*/  UMOV UR29, 0x80004020 ;  /* 0x80004020001d7882 */ /* 0x000fe20000000000 */
[----:B------:R2:W3:Y:S01]  /*37d0*/  @P0 SYNCS.PHASECHK.TRANS64.TRYWAIT P2, [UR28], R0 ;  /* 0x00000000ff0005a7 */ /* 0x0004e2000804111c */
[----:B------:R-:W-:Y:S01]  /*37e0*/  ULEA UR28, UR17, UR13, 0x9 ;  /* 0x0000000d111c7291 */ /* 0x000fe2000f8e48ff */
[----:B------:R2:W-:Y:S01]  /*37f0*/  UTCCP.T.S.2CTA.128dp128bit tmem[UR23+0x100], gdesc[UR32] ;  /* 0x00010020170079e7 */ /* 0x0005e20008380000 */
[----:B------:R-:W-:Y:S02]  /*3800*/  UIADD3 UR18, UPT, UPT, UR18, -0x1, URZ ;  /* 0xffffffff12127890 */ /* 0x000fe4000fffe0ff */
[----:B------:R-:W-:Y:S01]  /*3810*/  UIADD3 UR34, UPT, UPT, UR28, 0x2, URZ ;  /* 0x000000021c227890 */ /* 0x000fe2000fffe0ff */
[----:B------:R-:W-:Y:S01]  /*3820*/  UMOV UR37, 0x40004040 ;  /* 0x4000404000257882 */ /* 0x000fe20000000000 */
[----:B------:R-:W-:Y:S01]  /*3830*/  UMOV UR35, 0x80004020 ;  /* 0x8000402000237882 */ /* 0x000fe20000000000 */
[----:B------:R-:W-:Y:S02]  /*3840*/  UMOV UR20, 0x1 ;  /* 0x0000000100147882 */ /* 0x000fe40000000000 */
[----:B------:R2:W-:Y:S01]  /*3850*/  UTCQMMA.2CTA gdesc[UR28], gdesc[UR30], tmem[UR9], tmem[UR26], idesc[UR27], UP1 ;  /* 0x00ff1a1e1c0075ea */ /* 0x0005e20008a00309 */
[----:B------:R-:W-:Y:S03]  /*3860*/  UMOV UR17, UR21 ;  /* 0x0000001500117c82 */ /* 0x000fe60008000000 */
[----:B------:R2:W-:Y:S01]  /*3870*/  UTCQMMA.2CTA gdesc[UR34], gdesc[UR36], tmem[UR9], tmem[UR24], idesc[UR25], UPT ;  /* 0x00ff1824220075ea */ /* 0x0005e2000ba00309 */
[----:B------:R2:W-:Y:S01]  /*3880*/  UTCBAR.2CTA.MULTICAST [UR7], URZ, UR11 ;  /* 0x000000ff070073e9 */ /* 0x0005e2000820080b */
[----:B------:R-:W-:Y:S05]  /*3890*/  BRA.U UP0, `(.L_x_69) ;  /* 0xfffffffd00687547 */ /* 0x000fea000b83ffff */
.L_x_66:
[----:B------:R-:W-:-:S09]  /*38a0*/  UIADD3 UR8, UPT, UPT, UR8, 0x100, URZ ;  /* 0x0000010008087890 */ /* 0x000fd2000fffe0ff */
[----:B------:R4:W-:Y:S01]  /*38b0*/  UTCBAR.2CTA.MULTICAST [UR8], URZ, UR10 ;  /* 0x000000ff080073e9 */ /* 0x0009e2000820080a */
[----:B------:R-:W-:Y:S02]  /*38c0*/  NOP ;  /* 0x0000000000007918 */ /* 0x000fe40000000000 */
.L_x_64:
[----:B------:R-:W-:Y:S01]  /*38d0*/  UIADD3 UR22, UPT, UPT, UR22, 0x1, URZ ;  /* 0x0000000116167890 */ /* 0x000fe2000fffe0ff */
[----:B------:R-:W-:-:S03]  /*38e0*/  ISETP.NE.AND P0, PT, R8, 0x2, PT ;  /* 0x000000020800780c */ /* 0x000fc60003f05270 */
[----:B------:R-:W-:Y:S01]  /*38f0*/  UISETP.NE.AND UP0, UPT, UR22, 0x2, UPT ;  /* 0x000000021600788c */ /* 0x000fe2000bf05270 */
[----:B-12---:R-:W-:Y:S02]  /*3900*/  SEL R0, RZ, 0x1, P0 ;  /* 0x00000001ff007807 */ /* 0x006fe40000000000 */
[----:B------:R-:W-:Y:S01]  /*3910*/  SEL R8, R8, RZ, P0 ;  /* 0x000000ff08087207 */ /* 0x000fe20000000000 */
[----:B------:R-:W-:Y:S01]  /*3920*/  USEL UR7, URZ, 0x1, UP0 ;  /* 0x00000001ff077887 */ /* 0x000fe20008000000 */
[----:B------:R-:W-:Y:S01]  /*3930*/  LOP3.LUT R3, R3, R0, RZ, 0x3c, !PT ;  /* 0x0000000003037212 */ /* 0x000fe200078e3cff */
[----:B------:R-:W-:-:S04]  /*3940*/  USEL UR22, UR22, URZ, UP0 ;  /* 0x000000ff16167287 */ /* 0x000fc80008000000 */
[----:B------:R-:W-:Y:S01]  /*3950*/  LOP3.LUT R9, R9, UR7, RZ, 0x3c, !PT ;  /* 0x0000000709097c12 */ /* 0x000fe2000f8e3cff */
[----:B------:R-:W-:Y:S07]  /*3960*/  @P1 BRA `(.L_x_70) ;  /* 0xfffffff800a81947 */ /* 0x000fee000383ffff */
[----:B------:R-:W1:Y:S01]  /*3970*/  S2UR UR7, SR_CgaCtaId ;  /* 0x00000000000779c3 */ /* 0x000e620000008800 */
[----:B------:R-:W-:Y:S01]  /*3980*/  ELECT P0, URZ, PT ;  /* 0x0000000000ff782f */ /* 0x000fe20003800000 */
[----:B------:R-:W-:Y:S01]  /*3990*/  HFMA2 R0, -RZ, RZ, 0, 5.9604644775390625e-08 ;  /* 0x00000001ff007431 */ /* 0x000fe200000001ff */
[----:B----4-:R-:W-:-:S05]  /*39a0*/  UMOV UR8, 0x40 ;  /* 0x0000004000087882 */ /* 0x010fca0000000000 */
[----:B------:R-:W-:Y:S01]  /*39b0*/  UVIRTCOUNT.DEALLOC.SMPOOL 0x80 ;  /* 0x000000800000784c */ /* 0x000fe20000000000 */
[----:B------:R-:W-:Y:S02]  /*39c0*/  UISETP.NE.AND UP0, UPT, UR4, URZ, UPT ;  /* 0x000000ff0400728c */ /* 0x000fe4000bf05270 */
[----:B-1----:R-:W-:-:S09]  /*39d0*/  ULEA UR7, UR7, UR8, 0x18 ;  /* 0x0000000807077291 */ /* 0x002fd2000f8ec0ff */
[----:B------:R1:W-:Y:S01]  /*39e0*/  @P0 STS.U8 [UR7+0x1c], R0 ;  /* 0x00001c00ff000988 */ /* 0x0003e20008000007 */
[----:B------:R-:W-:Y:S05]  /*39f0*/  BRA.U UP0, `(.L_x_71) ;  /* 0x0000000100587547 */ /* 0x000fea000b800000 */
[----:B------:R-:W-:Y:S01]  /*3a00*/  UIADD3 UR8, UPT, UPT, UR6, 0x110, URZ ;  /* 0x0000011006087890 */ /* 0x000fe2000fffe0ff */
[----:B------:R-:W-:-:S03]  /*3a10*/  SHF.L.U32 R3, R9, 0x1f, RZ ;  /* 0x0000001f09037819 */ /* 0x000fc600000006ff */
[----:B------:R-:W-:-:S09]  /*3a20*/  ULEA UR4, UR22, UR8, 0x3 ;  /* 0x0000000816047291 */ /* 0x000fd2000f8e18ff */
[----:B------:R-:W2:Y:S02]  /*3a30*/  SYNCS.PHASECHK.TRANS64.TRYWAIT P0, [UR4], R3 ;  /* 0x00000003ff0075a7 */ /* 0x000ea40008001104 */
[----:B--2---:R-:W-:Y:S05]  /*3a40*/  @!P0 BRA `(.L_x_72) ;  /* 0x0000006800d08947 */ /* 0x004fea0003800000 */
.L_x_175:
[----:B------:R-:W-:-:S04]  /*3a50*/  UIADD3 UR9, UPT, UPT, UR22, 0x1, URZ ;  /* 0x0000000116097890 */ /* 0x000fc8000fffe0ff */
[----:B------:R-:W-:-:S04]  /*3a60*/  UISETP.NE.AND UP1, UPT, UR9, 0x2, UPT ;  /* 0x000000020900788c */ /* 0x000fc8000bf25270 */
[----:B------:R-:W-:Y:S02]  /*3a70*/  USEL UR4, URZ, 0x1, UP1 ;  /* 0x00000001ff047887 */ /* 0x000fe40008800000 */
[----:B------:R-:W-:-:S04]  /*3a80*/  USEL UR9, UR9, URZ, UP1 ;  /* 0x000000ff09097287 */ /* 0x000fc80008800000 */
[----:B------:R-:W-:Y:S01]  /*3a90*/  ULEA UR9, UR9, UR8, 0x3 ;  /* 0x0000000809097291 */ /* 0x000fe2000f8e18ff */
[----:B-1----:R-:W-:-:S04]  /*3aa0*/  LOP3.LUT R3, R9, UR4, RZ, 0x3c, !PT ;  /* 0x0000000409037c12 */ /* 0x002fc8000f8e3cff */
[----:B------:R-:W-:Y:S01]  /*3ab0*/  SHF.L.U32 R3, R3, 0x1f, RZ ;  /* 0x0000001f03037819 */ /* 0x000fe200000006ff */
[----:B------:R-:W-:-:S04]  /*3ac0*/  IMAD.U32 R0, RZ, RZ, UR9 ;  /* 0x00000009ff007e24 */ /* 0x000fc8000f8e00ff */
[----:B------:R1:W2:Y:S03]  /*3ad0*/  SYNCS.PHASECHK.TRANS64.TRYWAIT P0, [R0+URZ], R3 ;  /* 0x00000003000075a7 */ /* 0x0002a600080011ff */
[----:B--2---:R-:W-:Y:S05]  /*3ae0*/  @!P0 NANOSLEEP.SYNCS 0x989680 ;  /* 0x009896800000895d */ /* 0x004fea0003900000 */
[----:B------:R-:W2:Y:S02]  /*3af0*/  @!P0 SYNCS.PHASECHK.TRANS64 P0, [R0+URZ], R3 ;  /* 0x00000003000085a7 */ /* 0x000ea400080010ff */
[----:B--2---:R-:W-:Y:S05]  /*3b00*/  @P0 BRA `(.L_x_73) ;  /* 0x0000000000200947 */ /* 0x004fea0003800000 */
.L_x_74:
[----:B--2---:R2:W4:Y:S02]  /*3b10*/  SYNCS.PHASECHK.TRANS64.TRYWAIT P0, [R0+URZ], R3 ;  /* 0x00000003000075a7 */ /* 0x00452400080011ff */
[----:B----4-:R-:W-:Y:S05]  /*3b20*/  @!P0 NANOSLEEP.SYNCS 0x989680 ;  /* 0x009896800000895d */ /* 0x010fea0003900000 */
[----:B------:R-:W4:Y:S02]  /*3b30*/  @!P0 SYNCS.PHASECHK.TRANS64 P0, [R0+URZ], R3 ;  /* 0x00000003000085a7 */ /* 0x000f2400080010ff */
[----:B----4-:R-:W-:Y:S05]  /*3b40*/  @!P0 BRA `(.L_x_74) ;  /* 0xfffffffc00f08947 */ /* 0x010fea000383ffff */
[----:B------:R-:W-:Y:S05]  /*3b50*/  BRA `(.L_x_73) ;  /* 0x00000000000c7947 */ /* 0x000fea0003800000 */
.L_x_71:
[----:B------:R-:W-:-:S04]  /*3b60*/  UIADD3 UR4, UPT, UPT, UR6, 0x140, URZ ;  /* 0x0000014006047890 */ /* 0x000fc8000fffe0ff */
[----:B------:R-:W-:-:S09]  /*3b70*/  UPRMT UR4, UR5, 0x654, UR4 ;  /* 0x0000065405047896 */ /* 0x000fd20008000004 */
[----:B------:R-:W-:Y:S03]  /*3b80*/  SYNCS.ARRIVE.TRANS64.RED.A1T0 RZ, [UR4], RZ ;  /* 0x000000ffffff79a7 */ /* 0x000fe60008100404 */
.L_x_73:
[----:B-12---:R-:W-:Y:S01]  /*3b90*/  SHF.L.U32 R3, RZ, 0x1f, RZ ;  /* 0x0000001fff037819 */ /* 0x006fe200000006ff */
[----:B------:R-:W-:Y:S01]  /*3ba0*/  UIADD3 UR4, UPT, UPT, UR6, 0x140, URZ ;  /* 0x0000014006047890 */ /* 0x000fe2000fffe0ff */
[----:B------:R-:W-:Y:S02]  /*3bb0*/  PLOP3.LUT P0, PT, PT, PT, UP0, 0x80, 0x8 ;  /* 0x000000000008781c */ /* 0x000fe40003f0f008 */
[----:B------:R-:W1:Y:S02]  /*3bc0*/  SYNCS.PHASECHK.TRANS64.TRYWAIT P1, [UR6+0x140], R3 ;  /* 0x00014003ff0075a7 */ /* 0x000e640008021106 */
[----:B-1----:R-:W-:Y:S09]  /*3bd0*/  @!P1 BRA `(.L_x_75) ;  /* 0x0000006800849947 */ /* 0x002ff20003800000 */
.L_x_177:
[----:B------:R-:W-:Y:S02]  /*3be0*/  @!UP0 UPRMT UR4, UR5, 0x654, UR4 ;  /* 0x0000065405048896 */ /* 0x000fe40008000004 */
[----:B------:R-:W-:Y:S01]  /*3bf0*/  ULOP3.LUT UR5, UR23, 0xffff, URZ, 0xc0, !UPT ;  /* 0x0000ffff17057892 */ /* 0x000fe2000f8ec0ff */
[----:B------:R-:W-:-:S03]  /*3c00*/  UMOV UR8, 0xffff ;  /* 0x0000ffff00087882 */ /* 0x000fc60000000000 */
[----:B------:R-:W-:-:S03]  /*3c10*/  USHF.R.U32.HI UR5, URZ, 0x5, UR5 ;  /* 0x00000005ff057899 */ /* 0x000fc60008011605 */
[----:B------:R-:W-:Y:S01]  /*3c20*/  @!P0 SYNCS.ARRIVE.TRANS64.RED.A1T0 RZ, [UR4], RZ ;  /* 0x000000ffffff89a7 */ /* 0x000fe20008100404 */
[----:B------:R-:W-:Y:S01]  /*3c30*/  NOP ;  /* 0x0000000000007918 */ /* 0x000fe20000000000 */
[----:B-1----:R-:W1:Y:S01]  /*3c40*/  LDS R0, [UR7+0x14] ;  /* 0x00001407ff007984 */ /* 0x002e620008000800 */
[----:B------:R-:W-:Y:S01]  /*3c50*/  USHF.L.U32 UR8, UR8, UR5, URZ ;  /* 0x0000000508087299 */ /* 0x000fe200080006ff */
[----:B------:R-:W-:Y:S02]  /*3c60*/  UMOV UR4, 0x1 ;  /* 0x0000000100047882 */ /* 0x000fe40000000000 */
[----:B------:R-:W-:-:S03]  /*3c70*/  USHF.L.U32 UR4, UR4, UR5, URZ ;  /* 0x0000000504047299 */ /* 0x000fc600080006ff */
[----:B-1----:R-:W-:-:S04]  /*3c80*/  LOP3.LUT R0, R0, UR8, RZ, 0xc0, !PT ;  /* 0x0000000800007c12 */ /* 0x002fc8000f8ec0ff */
[----:B------:R-:W-:-:S13]  /*3c90*/  ISETP.NE.AND P0, PT, R0, UR8, PT ;  /* 0x0000000800007c0c */ /* 0x000fda000bf05270 */
[----:B------:R-:W-:Y:S05]  /*3ca0*/  @P0 BRA `(.L_x_76) ;  /* 0x0000000000580947 */ /* 0x000fea0003800000 */
[----:B------:R-:W1:Y:S02]  /*3cb0*/  LDS R0, [UR7+0x18] ;  /* 0x00001807ff007984 */ /* 0x000e640008000800 */
[----:B-1----:R-:W-:-:S04]  /*3cc0*/  LOP3.LUT R0, R0, UR4, RZ, 0xc0, !PT ;  /* 0x0000000400007c12 */ /* 0x002fc8000f8ec0ff */
[----:B------:R-:W-:-:S13]  /*3cd0*/  ISETP.NE.AND P0, PT, R0, UR4, PT ;  /* 0x0000000400007c0c */ /* 0x000fda000bf05270 */
[----:B------:R-:W-:Y:S05]  /*3ce0*/  @P0 BRA `(.L_x_77) ;  /* 0x00000000003c0947 */ /* 0x000fea0003800000 */
[----:B------:R-:W1:Y:S01]  /*3cf0*/  S2R R2, SR_LANEID ;  /* 0x0000000000027919 */ /* 0x000e620000000000 */
[----:B------:R-:W-:Y:S01]  /*3d00*/  ULOP3.LUT UR8, URZ, UR8, URZ, 0x33, !UPT ;  /* 0x00000008ff087292 */ /* 0x000fe2000f8e33ff */
[----:B------:R-:W-:Y:S01]  /*3d10*/  LOP3.LUT R4, RZ, UR4, RZ, 0x33, !PT ;  /* 0x00000004ff047c12 */ /* 0x000fe2000f8e33ff */
[----:B------:R-:W-:Y:S02]  /*3d20*/  VOTEU.ANY UR6, UPT, PT ;  /* 0x0000000000067886 */ /* 0x000fe400038e0100 */
[----:B------:R-:W-:Y:S01]  /*3d30*/  UFLO.U32 UR6, UR6 ;  /* 0x00000006000672bd */ /* 0x000fe200080e0000 */
[----:B------:R-:W2:Y:S01]  /*3d40*/  REDUX UR4, R4 ;  /* 0x00000000040473c4 */ /* 0x000ea20000000000 */
[----:B------:R-:W-:-:S06]  /*3d50*/  IMAD.U32 R0, RZ, RZ, UR8 ;  /* 0x00000008ff007e24 */ /* 0x000fcc000f8e00ff */
[----:B------:R4:W-:Y:S01]  /*3d60*/  UTCATOMSWS.AND URZ, UR8 ;  /* 0x0000000800ff79e3 */ /* 0x0009e20008000000 */
[----:B------:R-:W3:Y:S01]  /*3d70*/  REDUX UR5, R0 ;  /* 0x00000000000573c4 */ /* 0x000ee20000000000 */
[----:B-1----:R-:W-:Y:S01]  /*3d80*/  ISETP.EQ.U32.AND P0, PT, R2, UR6, PT ;  /* 0x0000000602007c0c */ /* 0x002fe2000bf02070 */
[----:B--2---:R-:W-:Y:S01]  /*3d90*/  IMAD.U32 R2, RZ, RZ, UR4 ;  /* 0x00000004ff027e24 */ /* 0x004fe2000f8e00ff */
[----:B---3--:R-:W-:-:S11]  /*3da0*/  MOV R3, UR5 ;  /* 0x0000000500037c02 */ /* 0x008fd60008000f00 */
[----:B------:R4:W-:Y:S04]  /*3db0*/  @P0 ATOMS.AND RZ, [UR7+0x14], R3 ;  /* 0x00001403ffff098c */ /* 0x0009e8000a800007 */
[----:B------:R4:W-:Y:S01]  /*3dc0*/  @P0 ATOMS.AND RZ, [UR7+0x18], R2 ;  /* 0x00001802ffff098c */ /* 0x0009e2000a800007 */
[----:B------:R-:W-:Y:S05]  /*3dd0*/  BRA `(.L_x_78) ;  /* 0x0000000000147947 */ /* 0x000fea0003800000 */
.L_x_77:
[----:B------:R-:W-:Y:S02]  /*3de0*/  MOV R2, 0x3e00 ;  /* 0x00003e0000027802 */ /* 0x000fe40000000f00 */
[----:B---3-5:R-:W-:Y:S05]  /*3df0*/  CALL.REL.NOINC `($__internal_0_$__cuda_sm10x_tcgen05_guardrail_trap_col_being_dealloced_not_returned_by_alloc) ;  /* 0x0000006c00647944 */ /* 0x028fea0003c00000 */
[----:B------:R-:W-:Y:S05]  /*3e00*/  BRA `(.L_x_78) ;  /* 0x0000000000087947 */ /* 0x000fea0003800000 */
.L_x_76:
[----:B------:R-:W-:Y:S02]  /*3e10*/  MOV R2, 0x3e30 ;  /* 0x00003e3000027802 */ /* 0x000fe40000000f00 */
[----:B---3-5:R-:W-:Y:S05]  /*3e20*/  CALL.REL.NOINC `($__internal_2_$__cuda_sm10x_tcgen05_guardrail_trap_unallocated_columns_being_dealloced) ;  /* 0x0000006c00707944 */ /* 0x028fea0003c00000 */
.L_x_78:
[----:B------:R-:W-:Y:S01]  /*3e30*/  NOP ;  /* 0x0000000000007918 */ /* 0x000fe20000000000 */
[----:B----4-:R-:W-:Y:S05]  /*3e40*/  EXIT ;  /* 0x000000000000794d */ /* 0x010fea0003800000 */
.L_x_51:
[----:B------:R-:W-:-:S09]  /*3e50*/  UISETP.NE.OR UP5, UPT, UR10, 0x3, !UP5 ;  /* 0x000000030a00788c */ /* 0x000fd2000efa5670 */
[----:B------:R-:W-:Y:S05]  /*3e60*/  BRA.U UP5, `(.L_x_79) ;  /* 0x0000001505607547 */ /* 0x000fea000b800000 */
[----:B------:R-:W1:Y:S01]  /*3e70*/  LDCU.64 UR6, c[0x0][0xa88] ;  /* 0x00015100ff0677ac */ /* 0x000e620008000a00 */
[----:B------:R-:W2:Y:S01]  /*3e80*/  LDC R0, c[0x0][0xd30] ;  /* 0x00034c00ff007b82 */ /* 0x000ea20000000800 */
[----:B------:R-:W-:Y:S02]  /*3e90*/  HFMA2 R31, -RZ, RZ, 0, 0 ;  /* 0x00000000ff1f7431 */ /* 0x000fe400000001ff */
[----:B------:R-:W-:Y:S01]  /*3ea0*/  IMAD.MOV.U32 R33, RZ, RZ, 0x1 ;  /* 0x00000001ff217424 */ /* 0x000fe200078e00ff */
[----:B------:R-:W3:Y:S01]  /*3eb0*/  LDCU.64 UR4, c[0x0][0xa90] ;  /* 0x00015200ff0477ac */ /* 0x000ee20008000a00 */
[----:B------:R-:W-:Y:S01]  /*3ec0*/  IMAD.MOV.U32 R32, RZ, RZ, RZ ;  /* 0x000000ffff207224 */ /* 0x000fe200078e00ff */
[----:B------:R-:W-:Y:S01]  /*3ed0*/  MOV R29, 0x4000 ;  /* 0x00004000001d7802 */ /* 0x000fe20000000f00 */
[----:B------:R-:W-:Y:S01]  /*3ee0*/  UISETP.NE.AND UP2, UPT, UR10, 0x2, UPT ;  /* 0x000000020a00788c */ /* 0x000fe2000bf45270 */
[----:B------:R-:W4:Y:S01]  /*3ef0*/  LDC R23, c[0x0][0x370] ;  /* 0x0000dc00ff177b82 */ /* 0x000f220000000800 */
[----:B------:R-:W-:-:S02]  /*3f00*/  UPLOP3.LUT UP1, UPT, UPT, UPT, UPT, 0x40, 0x4 ;  /* 0x000000000004789c */ /* 0x000fc40003f2e870 */
[----:B------:R-:W-:-:S05]  /*3f10*/  USEL UR13, URZ, 0x1, UP2 ;  /* 0x00000001ff0d7887 */ /* 0x000fca0009000000 */
[----:B------:R-:W4:Y:S01]  /*3f20*/  LDC R8, c[0x0][0xd0c] ;  /* 0x00034300ff087b82 */ /* 0x000f220000000800 */
[----:B-1----:R-:W-:-:S03]  /*3f30*/  UISETP.NE.U32.AND UP5, UPT, UR6, URZ, UPT ;  /* 0x000000ff0600728c */ /* 0x002fc6000bfa5070 */
[----:B------:R-:W-:Y:S01]  /*3f40*/  UMOV UR6, 0x400 ;  /* 0x0000040000067882 */ /* 0x000fe20000000000 */
[----:B------:R-:W-:Y:S02]  /*3f50*/  UISETP.NE.AND.EX UP5, UPT, UR7, URZ, UPT, UP5 ;  /* 0x000000ff0700728c */ /* 0x000fe4000bfa5350 */
[----:B------:R-:W-:Y:S01]  /*3f60*/  ULEA UR6, UR37, UR6, 0x18 ;  /* 0x0000000625067291 */ /* 0x000fe2000f8ec0ff */
[----:B------:R-:W1:Y:S01]  /*3f70*/  LDC R22, c[0x0][0xd20] ;  /* 0x00034800ff167b82 */ /* 0x000e620000000800 */
[----:B---3--:R-:W-:Y:S01]  /*3f80*/  UISETP.NE.U32.AND UP6, UPT, UR4, URZ, UPT ;  /* 0x000000ff0400728c */ /* 0x008fe2000bfc5070 */
[----:B--2---:R-:W-:Y:S01]  /*3f90*/  ISETP.NE.AND P1, PT, R0, 0x1, PT ;  /* 0x000000010000780c */ /* 0x004fe20003f25270 */
[----:B------:R-:W-:Y:S02]  /*3fa0*/  UIADD3 UR7, UPT, UPT, UR6, 0xa8, URZ ;  /* 0x000000a806077890 */ /* 0x000fe4000fffe0ff */
[----:B------:R-:W-:Y:S02]  /*3fb0*/  UIADD3 UR57, UPT, UPT, UR6, 0x90, URZ ;  /* 0x0000009006397890 */ /* 0x000fe4000fffe0ff */
[----:B------:R-:W-:Y:S01]  /*3fc0*/  UIADD3 UR49, UPT, UPT, UR6, 0x98, URZ ;  /* 0x0000009806317890 */ /* 0x000fe2000fffe0ff */
[----:B------:R-:W2:Y:S01]  /*3fd0*/  LDC.64 R34, c[0x0][0x348] ;  /* 0x0000d200ff227b82 */ /* 0x000ea20000000a00 */
[----:B------:R-:W-:-:S02]  /*3fe0*/  UIADD3 UR41, UPT, UPT, UR6, 0xa0, URZ ;  /* 0x000000a006297890 */ /* 0x000fc4000fffe0ff */
[----:B------:R-:W-:Y:S02]  /*3ff0*/  UPRMT UR7, UR37, 0x654, UR7 ;  /* 0x0000065425077896 */ /* 0x000fe40008000007 */
[----:B------:R-:W-:-:S03]  /*4000*/  UISETP.NE.AND.EX UP6, UPT, UR5, URZ, UPT, UP6 ;  /* 0x000000ff0500728c */ /* 0x000fc6000bfc5360 */
[----:B------:R-:W3:Y:S08]  /*4010*/  LDC.64 R18, c[0x0][0xd10] ;  /* 0x00034400ff127b82 */ /* 0x000ef00000000a00 */
[----:B------:R-:W1:Y:S08]  /*4020*/  LDC.64 R6, c[0x0][0xd18] ;  /* 0x00034600ff067b82 */ /* 0x000e700000000a00 */
[----:B------:R-:W1:Y:S08]  /*4030*/  LDC.64 R4, c[0x0][0xd28] ;  /* 0x00034a00ff047b82 */ /* 0x000e700000000a00 */
[----:B----4-:R-:W1:Y:S02]  /*4040*/  LDC R28, c[0x0][0x374] ;  /* 0x0000dd00ff1c7b82 */ /* 0x010e640000000800 */
.L_x_90:
[C---:B------:R-:W-:Y:S02]  /*4050*/  LEA R0, R32.reuse, UR6, 0x3 ;  /* 0x0000000620007c11 */ /* 0x040fe4000f8e18ff */
[----:B------:R-:W-:Y:S02]  /*4060*/  SHF.L.U32 R3, R31, 0x1f, RZ ;  /* 0x0000001f1f037819 */ /* 0x000fe400000006ff */
[----:B------:R-:W-:Y:S02]  /*4070*/  LEA R24, R32, UR6, 0x4 ;  /* 0x0000000620187c11 */ /* 0x000fe4000f8e20ff */
[----:B----4-:R-:W4:Y:S02]  /*4080*/  SYNCS.PHASECHK.TRANS64.TRYWAIT P0, [R0+URZ+0xe0], R3 ;  /* 0x0000e003000075a7 */ /* 0x010f2400080011ff */
[----:B----4-:R-:W-:Y:S05]  /*4090*/  @!P0 BRA `(.L_x_80) ;  /* 0x00000064006c8947 */ /* 0x010fea0003800000 */
.L_x_178:
[----:B------:R-:W-:Y:S01]  /*40a0*/  ISETP.GE.AND P0, PT, R2, 0x1, PT ;  /* 0x000000010200780c */ /* 0x000fe20003f06270 */
[----:B------:R-:W1:Y:S01]  /*40b0*/  LDS.128 R24, [R24+0x150] ;  /* 0x0001500018187984 */ /* 0x000e620000000c00 */
[----:B----4-:R-:W-:Y:S01]  /*40c0*/  VIADD R0, R0, 0xf0 ;  /* 0x000000f000007836 */ /* 0x010fe20000000000 */
[----:B------:R-:W-:Y:S01]  /*40d0*/  @!PT LDS RZ, [RZ] ;  /* 0x00000000fffff984 */ /* 0x000fe20000000800 */
[----:B------:R-:W-:Y:S01]  /*40e0*/  @!PT LDS RZ, [RZ] ;  /* 0x00000000fffff984 */ /* 0x000fe20000000800 */
[----:B------:R-:W-:Y:S01]  /*40f0*/  @!PT LDS RZ, [RZ] ;  /* 0x00000000fffff984 */ /* 0x000fe20000000800 */
[----:B------:R-:W-:Y:S01]  /*4100*/  @!PT LDS RZ, [RZ] ;  /* 0x00000000fffff984 */ /* 0x000fe20000000800 */
[----:B------:R4:W-:Y:S06]  /*4110*/  MEMBAR.ALL.CTA ;  /* 0x0000000000007992 */ /* 0x0009ec0000008000 */
[----:B----4-:R-:W4:Y:S01]  /*4120*/  FENCE.VIEW.ASYNC.S ;  /* 0x00000000000073c6 */ /* 0x010f220000000000 */
[----:B------:R-:W-:Y:S04]  /*4130*/  PRMT R0, RZ, 0x654, R0 ;  /* 0x00000654ff007816 */ /* 0x000fe80000000000 */
[----:B----4-:R4:W-:Y:S01]  /*4140*/  SYNCS.ARRIVE.TRANS64.RED.A1T0 RZ, [R0+URZ], RZ ;  /* 0x000000ff00ff79a7 */ /* 0x0109e200081004ff */
[----:B-1----:R-:W-:Y:S11]  /*4150*/  LOP3.LUT P3, RZ, R26, 0x1, RZ, 0xc0, !PT ;  /* 0x000000011aff7812 */ /* 0x002ff6000786c0ff */
[----:B------:R-:W-:Y:S02]  /*4160*/  @!UPT UIADD3 URZ, UPT, UPT, URZ, URZ, URZ ;  /* 0x000000fffffff290 */ /* 0x000fe4000fffe0ff */
[----:B------:R-:W-:Y:S02]  /*4170*/  @P3 MOV R13, R24 ;  /* 0x00000018000d3202 */ /* 0x000fe40000000f00 */
[----:B------:R-:W-:Y:S01]  /*4180*/  @P3 LOP3.LUT R10, R25, 0xffff, RZ, 0xc0, !PT ;  /* 0x0000ffff190a3812 */ /* 0x000fe200078ec0ff */
[----:B----4-:R-:W-:Y:S06]  /*4190*/  @!P0 BRA `(.L_x_81) ;  /* 0x0000000000a48947 */ /* 0x010fec0003800000 */
[----:B------:R-:W-:Y:S01]  /*41a0*/  IMAD.HI.U32 R37, R28, R7, RZ ;  /* 0x000000071c257227 */ /* 0x000fe200078e00ff */
[----:B------:R-:W-:Y:S02]  /*41b0*/  ISETP.NE.AND P0, PT, R6, 0x1, PT ;  /* 0x000000010600780c */ /* 0x000fe40003f05270 */
[----:B------:R-:W-:Y:S01]  /*41c0*/  ISETP.NE.AND P2, PT, R2, 0x1, PT ;  /* 0x000000010200780c */ /* 0x000fe20003f45270 */
[----:B---3--:R-:W-:Y:S01]  /*41d0*/  IMAD.HI.U32 R36, R23, R18, RZ ;  /* 0x0000001217247227 */ /* 0x008fe200078e00ff */
[----:B------:R-:W-:Y:S02]  /*41e0*/  SHF.R.U32.HI R37, RZ, R22, R37 ;  /* 0x00000016ff257219 */ /* 0x000fe40000011625 */
[----:B------:R-:W-:Y:S01]  /*41f0*/  ISETP.NE.AND P4, PT, R8, 0x1, PT ;  /* 0x000000010800780c */ /* 0x000fe20003f85270 */
[----:B------:R-:W-:Y:S01]  /*4200*/  IMAD.HI.U32 R38, R13, R18, RZ ;  /* 0x000000120d267227 */ /* 0x000fe200078e00ff */
[----:B------:R-:W-:Y:S02]  /*4210*/  SHF.R.U32.HI R36, RZ, R19, R36 ;  /* 0x00000013ff247219 */ /* 0x000fe40000011624 */
[----:B------:R-:W-:Y:S01]  /*4220*/  SEL R3, R28, R37, !P0 ;  /* 0x000000251c037207 */ /* 0x000fe20004000000 */
[C---:B------:R-:W-:Y:S01]  /*4230*/  IMAD.HI.U32 R37, R10.reuse, R7, RZ ;  /* 0x000000070a257227 */ /* 0x040fe200078e00ff */
[----:B------:R-:W-:Y:S02]  /*4240*/  SEL R11, R23, R36, !P4 ;  /* 0x00000024170b7207 */ /* 0x000fe40006000000 */
[----:B------:R-:W-:Y:S01]  /*4250*/  SHF.R.U32.HI R38, RZ, R19, R38 ;  /* 0x00000013ff267219 */ /* 0x000fe20000011626 */
[----:B------:R-:W-:Y:S01]  /*4260*/  IMAD.HI.U32 R40, R3, R4, RZ ;  /* 0x0000000403287227 */ /* 0x000fe200078e00ff */
[----:B------:R-:W-:Y:S03]  /*4270*/  SHF.R.U32.HI R37, RZ, R22, R37 ;  /* 0x00000016ff257219 */ /* 0x000fe60000011625 */
[----:B------:R-:W-:Y:S01]  /*4280*/  IMAD.HI.U32 R36, R11, R4, RZ ;  /* 0x000000040b247227 */ /* 0x000fe200078e00ff */
[----:B------:R-:W-:Y:S02]  /*4290*/  @P2 SHF.R.U32.HI R3, RZ, R5, R40 ;  /* 0x00000005ff032219 */ /* 0x000fe40000011628 */
[----:B------:R-:W-:Y:S02]  /*42a0*/  SEL R9, R10, R37, !P0 ;  /* 0x000000250a097207 */ /* 0x000fe40004000000 */
[----:B------:R-:W-:Y:S01]  /*42b0*/  @P2 SHF.R.U32.HI R11, RZ, R5, R36 ;  /* 0x00000005ff0b2219 */ /* 0x000fe20000011624 */
[C---:B------:R-:W-:Y:S01]  /*42c0*/  IMAD R12, R2.reuse, R3, RZ ;  /* 0x00000003020c7224 */ /* 0x040fe200078e02ff */
[----:B------:R-:W-:Y:S01]  /*42d0*/  SEL R3, R13, R38, !P4 ;  /* 0x000000260d037207 */ /* 0x000fe20006000000 */
[C---:B------:R-:W-:Y:S03]  /*42e0*/  IMAD.HI.U32 R16, R9.reuse, R4, RZ ;  /* 0x0000000409107227 */ /* 0x040fe600078e00ff */
[----:B------:R-:W-:Y:S01]  /*42f0*/  ISETP.GE.AND P0, PT, R9, R12, PT ;  /* 0x0000000c0900720c */ /* 0x000fe20003f06270 */
[C---:B------:R-:W-:Y:S01]  /*4300*/  IMAD R14, R2.reuse, R11, RZ ;  /* 0x0000000b020e7224 */ /* 0x040fe200078e02ff */
[----:B------:R-:W-:Y:S04]  /*4310*/  SHF.R.U32.HI R16, RZ, R5, R16 ;  /* 0x00000005ff107219 */ /* 0x000fe80000011610 */
[----:B------:R-:W-:Y:S02]  /*4320*/  ISETP.GE.OR P0, PT, R3, R14, P0 ;  /* 0x0000000e0300720c */ /* 0x000fe40000706670 */
[----:B------:R-:W-:Y:S05]  /*4330*/  SEL R17, R9, R16, !P2 ;  /* 0x0000001009117207 */ /* 0x000fea0005000000 */
[----:B------:R-:W-:Y:S04]  /*4340*/  IMAD.MOV R15, RZ, RZ, -R17 ;  /* 0x000000ffff0f7224 */ /* 0x000fe800078e0a11 */
[----:B------:R-:W-:Y:S02]  /*4350*/  IMAD R15, R2, R15, R9 ;  /* 0x0000000f020f7224 */ /* 0x000fe400078e0209 */
[C---:B------:R-:W-:Y:S05]  /*4360*/  @!P0 IMAD.HI.U32 R12, R3.reuse, R4, RZ ;  /* 0x00000004030c8227 */ /* 0x040fea00078e00ff */
[----:B------:R-:W-:Y:S04]  /*4370*/  @!P0 SHF.R.U32.HI R12, RZ, R5, R12 ;  /* 0x00000005ff0c8219 */ /* 0x000fe8000001160c */
[----:B------:R-:W-:Y:S01]  /*4380*/  @!P0 SEL R0, R3, R12, !P2 ;  /* 0x0000000c03008207 */ /* 0x000fe20005000000 */
[----:B------:R-:W-:Y:S03]  /*4390*/  IMAD.MOV R12, RZ, RZ, -R3 ;  /* 0x000000ffff0c7224 */ /* 0x000fe600078e0a03 */
[----:B------:R-:W-:Y:S01]  /*43a0*/  @!P0 IADD3 R16, PT, PT, R17, -R0, RZ ;  /* 0x8000000011108210 */ /* 0x000fe20007ffe0ff */
[----:B------:R-:W-:Y:S01]  /*43b0*/  @!P0 IMAD R0, R11, R15, R0 ;  /* 0x0000000f0b008224 */ /* 0x000fe200078e0200 */
[----:B------:R-:W-:Y:S01]  /*43c0*/  IADD3 R11, PT, PT, -R9, RZ, RZ ;  /* 0x000000ff090b7210 */ /* 0x000fe20007ffe1ff */
[----:B------:R-:W-:Y:S02]  /*43d0*/  IMAD R13, R8, R12, R13 ;  /* 0x0000000c080d7224 */ /* 0x000fe400078e020d */
[----:B------:R-:W-:Y:S02]  /*43e0*/  @!P0 IMAD R9, R16, R2, R3 ;  /* 0x0000000210098224 */ /* 0x000fe400078e0203 */
[----:B------:R-:W-:Y:S02]  /*43f0*/  @!P0 IMAD.MOV.U32 R3, RZ, RZ, R0 ;  /* 0x000000ffff038224 */ /* 0x000fe400078e0000 */
[----:B------:R-:W-:Y:S02]  /*4400*/  IMAD R10, R6, R11, R10 ;  /* 0x0000000b060a7224 */ /* 0x000fe400078e020a */
[----:B------:R-:W-:Y:S02]  /*4410*/  IMAD R13, R3, R8, R13 ;  /* 0x00000008030d7224 */ /* 0x000fe400078e020d */
[----:B------:R-:W-:Y:S02]  /*4420*/  IMAD R10, R9, R6, R10 ;  /* 0x00000006090a7224 */ /* 0x000fe400078e020a */
.L_x_81:
[----:B------:R-:W-:Y:S05]  /*4430*/  BRA.U UP1, `(.L_x_82) ;  /* 0x0000000101107547 */ /* 0x000fea000b800000 */
[----:B------:R-:W-:Y:S04]  /*4440*/  MOV R0, UR13 ;  /* 0x0000000d00007c02 */ /* 0x000fe80008000f00 */
[----:B------:R-:W-:Y:S04]  /*4450*/  SHF.L.U32 R3, R0, 0x1f, RZ ;  /* 0x0000001f00037819 */ /* 0x000fe800000006ff */
[----:B------:R-:W1:Y:S02]  /*4460*/  SYNCS.PHASECHK.TRANS64.TRYWAIT P0, [UR6+0xd8], R3 ;  /* 0x0000d803ff0075a7 */ /* 0x000e640008001106 */
[----:B-1----:R-:W-:Y:S05]  /*4470*/  @!P0 BRA `(.L_x_83) ;  /* 0x0000006000888947 */ /* 0x002fea0003800000 */
.L_x_82:
[----:B------:R-:W-:Y:S02]  /*4480*/  R2UR UR59, R20 ;  /* 0x00000000143b72ca */ /* 0x000fe400000e0000 */
[----:B------:R-:W-:Y:S02]  /*4490*/  R2UR UR58, R21 ;  /* 0x00000000153a72ca */ /* 0x000fe400000e0000 */
[----:B------:R-:W-:Y:S02]  /*44a0*/  ISETP.NE.U32.AND P2, PT, RZ, UR4, PT ;  /* 0x00000004ff007c0c */ /* 0x000fe4000bf45070 */
[----:B------:R-:W-:Y:S02]  /*44b0*/  SHF.L.U32 R11, R33, 0x1f, RZ ;  /* 0x0000001f210b7819 */ /* 0x000fe400000006ff */
[----:B------:R-:W-:Y:S05]  /*44c0*/  ISETP.NE.AND.EX P2, PT, RZ, UR5, PT, P2 ;  /* 0x00000005ff007c0c */ /* 0x000fea000bf45320 */
[----:B------:R-:W-:Y:S02]  /*44d0*/  USHF.L.U32 UR59, UR59, 0x7, URZ ;  /* 0x000000073b3b7899 */ /* 0x000fe400080006ff */
[----:B------:R-:W-:Y:S01]  /*44e0*/  USHF.L.U32 UR58, UR58, 0x7, URZ ;  /* 0x000000073a3a7899 */ /* 0x000fe200080006ff */
[----:B------:R-:W-:Y:S11]  /*44f0*/  BRA.U !UP6, `(.L_x_84) ;  /* 0x000000010e347547 */ /* 0x000ff6000b800000 */
[----:B------:R-:W-:Y:S01]  /*4500*/  UPLOP3.LUT UP0, UPT, UPT, UPT, UP5, 0x80, 0x8 ;  /* 0x000000000008789c */ /* 0x000fe20003f0f050 */
[----:B-1----:R-:W-:Y:S02]  /*4510*/  HFMA2 R0, -RZ, RZ, 0, 5.9604644775390625e-08 ;  /* 0x00000001ff007431 */ /* 0x002fe400000001ff */
[----:B------:R-:W-:Y:S03]  /*4520*/  IMAD.MOV.U32 R89, RZ, RZ, 0x1 ;  /* 0x00000001ff597424 */ /* 0x000fe600078e00ff */
[----:B------:R-:W-:Y:S05]  /*4530*/  PLOP3.LUT P0, PT, PT, PT, UP0, 0x80, 0x8 ;  /* 0x000000000008781c */ /* 0x000fea0003f0f008 */
[----:B------:R-:W1:Y:S01]  /*4540*/  @UP0 LDCU.64 UR10, c[0x0][0xa88] ;  /* 0x00015100ff0a07ac */ /* 0x000e620008000a00 */
[----:B------:R-:W-:Y:S07]  /*4550*/  @UP0 UIMAD UR8, UR36, UR4, URZ ;  /* 0x00000004240802a4 */ /* 0x000fee000f8e02ff */
[----:B------:R-:W-:Y:S01]  /*4560*/  @!P0 PRMT R89, R0, 0x7610, R89 ;  /* 0x0000761000598816 */ /* 0x000fe20000000059 */
[----:B-1----:R-:W-:Y:S03]  /*4570*/  @UP0 UIMAD.WIDE UR10, UR8, 0x4, UR10 ;  /* 0x00000004080a08a5 */ /* 0x002fe6000f8e020a */
[----:B------:R-:W1:Y:S03]  /*4580*/  @!UP0 LDCU UR8, c[0x0][0xa80] ;  /* 0x00015000ff0887ac */ /* 0x000e660008000800 */
[----:B------:R-:W-:Y:S01]  /*4590*/  IMAD.U32 R14, RZ, RZ, UR10 ;  /* 0x0000000aff0e7e24 */ /* 0x000fe2000f8e00ff */
[----:B------:R-:W-:Y:S05]  /*45a0*/  MOV R15, UR11 ;  /* 0x0000000b000f7c02 */ /* 0x000fea0008000f00 */
[----:B-----5:R4:W5:Y:S02]  /*45b0*/  @P0 LDG.E R49, desc[UR38][R14.64] ;  /* 0x000000260e310981 */ /* 0x020964000c1e1900 */
[----:B-1--4-:R-:W-:Y:S07]  /*45c0*/  @!P0 IMAD.U32 R49, RZ, RZ, UR8 ;  /* 0x00000008ff318e24 */ /* 0x012fee000f8e00ff */
.L_x_84:
[----:B-----5:R-:W-:Y:S01]  /*45d0*/  @!P2 FSETP.EQ.AND P0, PT, R49, RZ, PT ;  /* 0x000000ff3100a20b */ /* 0x020fe20003f02000 */
[----:B------:R-:W-:Y:S01]  /*45e0*/  @!UPT UIADD3 URZ, UPT, UPT, URZ, URZ, URZ ;  /* 0x000000fffffff290 */ /* 0x000fe2000fffe0ff */
[----:B------:R-:W-:Y:S11]  /*45f0*/  @!P2 BRA `(.L_x_85) ;  /* 0x000000000014a947 */ /* 0x000ff60003800000 */
[----:B------:R-:W-:Y:S02]  /*4600*/  LOP3.LUT P2, RZ, R89, 0xff, RZ, 0xc0, !PT ;  /* 0x000000ff59ff7812 */ /* 0x000fe4000784c0ff */
[----:B------:R-:W-:Y:S04]  /*4610*/  PLOP3.LUT P0, PT, PT, PT, UP0, 0x80, 0x8 ;  /* 0x000000000008781c */ /* 0x000fe80003f0f008 */
[----:B------:R-:W-:Y:S07]  /*4620*/  PLOP3.LUT P0, PT, P0, PT, PT, 0x8, 0x80 ;  /* 0x000000000080781c */ /* 0x000fee000070e170 */
[----:B------:R-:W-:Y:S11]  /*4630*/  @P2 FSETP.EQ.AND P0, PT, R49, RZ, PT ;  /* 0x000000ff3100220b */ /* 0x000ff60003f02000 */
[----:B------:R-:W-:Y:S02]  /*4640*/  @!UPT UIADD3 URZ, UPT, UPT, URZ, URZ, URZ ;  /* 0x000000fffffff290 */ /* 0x000fe4000fffe0ff */
.L_x_85:
[----:B------:R-:W4:Y:S01]  /*4650*/  SYNCS.PHASECHK.TRANS64.TRYWAIT P2, [UR6+0xb0], R11 ;  /* 0x0000b00bff0075a7 */ /* 0x000f220008041106 */
[----:B------:R-:W-:Y:S04]  /*4660*/  ELECT P4, URZ, PT ;  /* 0x0000000000ff782f */ /* 0x000fe80003880000 */
[----:B------:R-:W-:Y:S11]  /*4670*/  PLOP3.LUT P4, PT, P0, P4, PT, 0xf2, 0x2f ;  /* 0x00000000002f781c */ /* 0x000ff60000789e72 */
[----:B------:R-:W-:Y:S02]  /*4680*/  @!UPT UIADD3 URZ, UPT, UPT, URZ, URZ, URZ ;  /* 0x000000fffffff290 */ /* 0x000fe4000fffe0ff */
[----:B--2---:R-:W-:Y:S05]  /*4690*/  @!P4 IADD3 R9, P0, PT, R34, 0x780, RZ ;  /* 0x000007802209c810 */ /* 0x004fea0007f1e0ff */
[----:B-1----:R-:W-:Y:S01]  /*46a0*/  @!P4 IMAD.X R3, RZ, RZ, R35, P0 ;  /* 0x000000ffff03c224 */ /* 0x002fe200000e0623 */
[----:B----4-:R-:W-:Y:S07]  /*46b0*/  @!P2 BRA `(.L_x_86) ;  /* 0x000000600010a947 */ /* 0x010fee0003800000 */
.L_x_181:
[----:B------:R-:W-:Y:S01]  /*46c0*/  @!P4 R2UR UR9, R9 ;  /* 0x000000000909c2ca */ /* 0x000fe200000e0000 */
[----:B------:R-:W-:Y:S01]  /*46d0*/  VOTEU.ALL UP4, P4 ;  /* 0x0000000000ff7886 */ /* 0x000fe20002080000 */
[----:B------:R-:W-:Y:S01]  /*46e0*/  @!P4 R2UR UR8, R3 ;  /* 0x000000000308c2ca */ /* 0x000fe200000e0000 */
[----:B------:R-:W-:Y:S01]  /*46f0*/  VOTEU.ALL UP3, P4 ;  /* 0x0000000000ff7886 */ /* 0x000fe20002060000 */
[----:B------:R-:W-:Y:S01]  /*4700*/  UMOV UR14, 0x0 ;  /* 0x00000000000e7882 */ /* 0x000fe20000000000 */
[----:B------:R-:W-:Y:S01]  /*4710*/  UMOV UR15, 0x10000000 ;  /* 0x10000000000f7882 */ /* 0x000fe20000000000 */
[----:B------:R-:W-:Y:S01]  /*4720*/  @!UP4 UIADD3 UR56, UPT, UPT, UR6, 0x200, URZ ;  /* 0x000002000638c890 */ /* 0x000fe2000fffe0ff */
[----:B-1----:R-:W-:Y:S01]  /*4730*/  @!P4 IMAD.MOV.U32 R0, RZ, RZ, 0x4000 ;  /* 0x00004000ff00c424 */ /* 0x002fe200078e00ff */
[----:B------:R-:W-:Y:S01]  /*4740*/  UMOV UR60, UR36 ;  /* 0x00000024003c7c82 */ /* 0x000fe20008000000 */
[----:B------:R-:W-:Y:S01]  /*4750*/  @!UP4 UIADD3 UR26, UPT, UPT, UR58, 0x20, URZ ;  /* 0x000000203a1ac890 */ /* 0x000fe2000fffe0ff */
[----:B------:R-:W-:Y:S01]  /*4760*/  @!P4 IADD3 R9, P0, PT, R34, 0x780, RZ ;  /* 0x000007802209c810 */ /* 0x000fe20007f1e0ff */
[----:B------:R-:W-:Y:S02]  /*4770*/  @!UP4 UIADD3 UR24, UPT, UPT, UR6, 0x1200, URZ ;  /* 0x000012000618c890 */ /* 0x000fe4000fffe0ff */
[----:B------:R-:W-:Y:S01]  /*4780*/  IMAD.U32 R14, RZ, RZ, UR9 ;  /* 0x00000009ff0e7e24 */ /* 0x000fe2000f8e00ff */
[----:B------:R-:W-:Y:S01]  /*4790*/  VOTEU.ALL UP2, P4 ;  /* 0x0000000000ff7886 */ /* 0x000fe20002040000 */
[----:B------:R-:W-:Y:S01]  /*47a0*/  IMAD.U32 R15, RZ, RZ, UR8 ;  /* 0x00000008ff0f7e24 */ /* 0x000fe2000f8e00ff */
[----:B------:R-:W-:Y:S01]  /*47b0*/  UMOV UR25, UR57 ;  /* 0x0000003900197c82 */ /* 0x000fe20008000000 */
[----:B------:R-:W-:Y:S01]  /*47c0*/  UMOV UR27, UR59 ;  /* 0x0000003b001b7c82 */ /* 0x000fe20008000000 */
[----:B------:R-:W-:Y:S01]  /*47d0*/  @!P4 R2UR UR22, R14 ;  /* 0x000000000e16c2ca */ /* 0x000fe200000e0000 */
[----:B------:R-:W-:Y:S01]  /*47e0*/  UMOV UR28, UR36 ;  /* 0x00000024001c7c82 */ /* 0x000fe20008000000 */
[----:B------:R-:W-:Y:S01]  /*47f0*/  @!P4 R2UR UR23, R15 ;  /* 0x000000000f17c2ca */ /* 0x000fe200000e0000 */
[----:B------:R-:W-:Y:S01]  /*4800*/  @!UP4 UIADD3 UR18, UPT, UPT, UR58, 0x40, URZ ;  /* 0x000000403a12c890 */ /* 0x000fe2000fffe0ff */
[----:B------:R-:W-:Y:S01]  /*4810*/  @!P4 IMAD.X R3, RZ, RZ, R35, P0 ;  /* 0x000000ffff03c224 */ /* 0x000fe200000e0623 */
[----:B------:R-:W-:Y:S01]  /*4820*/  @!UP4 UIADD3 UR16, UPT, UPT, UR6, 0x2200, URZ ;  /* 0x000022000610c890 */ /* 0x000fe2000fffe0ff */
[----:B------:R-:W-:Y:S01]  /*4830*/  VOTEU.ALL UP1, P4 ;  /* 0x0000000000ff7886 */ /* 0x000fe20002020000 */
[----:B------:R-:W-:Y:S01]  /*4840*/  UMOV UR17, UR57 ;  /* 0x0000003900117c82 */ /* 0x000fe20008000000 */
[----:B------:R-:W-:Y:S01]  /*4850*/  UMOV UR19, UR59 ;  /* 0x0000003b00137c82 */ /* 0x000fe20008000000 */
[----:B------:R-:W-:Y:S01]  /*4860*/  UMOV UR20, UR36 ;  /* 0x0000002400147c82 */ /* 0x000fe20008000000 */
[----:B------:R-:W-:Y:S02]  /*4870*/  @!UP4 UIADD3 UR10, UPT, UPT, UR58, 0x60, URZ ;  /* 0x000000603a0ac890 */ /* 0x000fe4000fffe0ff */
[----:B------:R-:W-:Y:S03]  /*4880*/  @!UP4 UIADD3 UR8, UPT, UPT, UR6, 0x3200, URZ ;  /* 0x000032000608c890 */ /* 0x000fe6000fffe0ff */
[----:B------:R1:W-:Y:S01]  /*4890*/  @!UP3 UTMALDG.3D [UR56], [UR22], desc[UR14] ;  /* 0x00000e381600b5b4 */ /* 0x0003e20008011000 */
[----:B------:R-:W-:Y:S01]  /*48a0*/  UMOV UR9, UR57 ;  /* 0x0000003900097c82 */ /* 0x000fe20008000000 */
[----:B------:R-:W-:Y:S01]  /*48b0*/  UMOV UR11, UR59 ;  /* 0x0000003b000b7c82 */ /* 0x000fe20008000000 */
[----:B------:R-:W-:Y:S01]  /*48c0*/  UMOV UR12, UR36 ;  /* 0x00000024000c7c82 */ /* 0x000fe20008000000 */
[----:B------:R-:W-:Y:S01]  /*48d0*/  UPRMT UR21, UR37, 0x654, UR57 ;  /* 0x0000065425157896 */ /* 0x000fe20008000039 */
[----:B------:R1:W-:Y:S01]  /*48e0*/  @!UP2 UTMALDG.3D [UR24], [UR22], desc[UR14] ;  /* 0x00000e181600a5b4 */ /* 0x0003e20008011000 */
[----:B------:R-:W-:Y:S01]  /*48f0*/  VOTEU.ALL UP2, P4 ;  /* 0x0000000000ff7886 */ /* 0x000fe20002040000 */
[----:B------:R1:W-:Y:S04]  /*4900*/  @!UP1 UTMALDG.3D [UR16], [UR22], desc[UR14] ;  /* 0x00000e10160095b4 */ /* 0x0003e80008011000 */
[----:B------:R1:W-:Y:S01]  /*4910*/  @!UP2 UTMALDG.3D [UR8], [UR22], desc[UR14] ;  /* 0x00000e081600a5b4 */ /* 0x0003e20008011000 */
[----:B------:R1:W-:Y:S01]  /*4920*/  @!P4 SYNCS.ARRIVE.TRANS64.RED.A0TR RZ, [UR6+0x90], R0 ;  /* 0x00009000ffffc9a7 */ /* 0x0003e20008300406 */
[----:B------:R-:W-:Y:S01]  /*4930*/  SYNCS.ARRIVE.TRANS64.RED.A1T0 RZ, [UR21], RZ ;  /* 0x000000ffffff79a7 */ /* 0x000fe20008100415 */
[----:B------:R-:W2:Y:S02]  /*4940*/  SYNCS.PHASECHK.TRANS64.TRYWAIT P2, [UR6+0xb8], R11 ;  /* 0x0000b80bff0075a7 */ /* 0x000ea40008041106 */
[----:B-12---:R-:W-:Y:S05]  /*4950*/  @!P2 BRA `(.L_x_87) ;  /* 0x0000005c0080a947 */ /* 0x006fea0003800000 */
.L_x_183:
        /* <DEDUP_REMOVED lines=8> */
[----:B------:R-:W-:Y:S01]  /*49e0*/  @!UP4 UIADD3 UR48, UPT, UPT, UR6, 0x4200, URZ ;  /* 0x000042000630c890 */ /* 0x000fe2000fffe0ff */
[----:B------:R-:W-:Y:S01]  /*49f0*/  @!P4 IADD3 R21, P0, PT, R34, 0x780, RZ ;  /* 0x000007802215c810 */ /* 0x000fe20007f1e0ff */
[----:B------:R-:W-:Y:S01]  /*4a00*/  UMOV UR50, UR58 ;  /* 0x0000003a00327c82 */ /* 0x000fe20008000000 */
[----:B------:R-:W-:Y:S01]  /*4a10*/  UMOV UR52, UR36 ;  /* 0x0000002400347c82 */ /* 0x000fe20008000000 */
[----:B------:R-:W-:Y:S01]  /*4a20*/  @!UP4 UIADD3 UR26, UPT, UPT, UR58, 0x20, URZ ;  /* 0x000000203a1ac890 */ /* 0x000fe2000fffe0ff */
[----:B------:R-:W-:Y:S01]  /*4a30*/  IMAD.U32 R14, RZ, RZ, UR9 ;  /* 0x00000009ff0e7e24 */ /* 0x000fe2000f8e00ff */
[----:B------:R-:W-:Y:S01]  /*4a40*/  @!UP4 UIADD3 UR24, UPT, UPT, UR6, 0x5200, URZ ;  /* 0x000052000618c890 */ /* 0x000fe2000fffe0ff */
[----:B------:R-:W-:Y:S01]  /*4a50*/  IMAD.U32 R15, RZ, RZ, UR8 ;  /* 0x00000008ff0f7e24 */ /* 0x000fe2000f8e00ff */
[----:B------:R-:W-:Y:S01]  /*4a60*/  VOTEU.ALL UP2, P4 ;  /* 0x0000000000ff7886 */ /* 0x000fe20002040000 */
[----:B------:R-:W-:Y:S01]  /*4a70*/  UMOV UR25, UR49 ;  /* 0x0000003100197c82 */ /* 0x000fe20008000000 */
[----:B------:R-:W-:Y:S01]  /*4a80*/  @!P4 R2UR UR22, R14 ;  /* 0x000000000e16c2ca */ /* 0x000fe200000e0000 */
[----:B------:R-:W-:Y:S01]  /*4a90*/  UMOV UR28, UR36 ;  /* 0x00000024001c7c82 */ /* 0x000fe20008000000 */
[----:B------:R-:W-:Y:S01]  /*4aa0*/  @!P4 R2UR UR23, R15 ;  /* 0x000000000f17c2ca */ /* 0x000fe200000e0000 */
[----:B------:R-:W-:Y:S01]  /*4ab0*/  UMOV UR27, UR51 ;  /* 0x00000033001b7c82 */ /* 0x000fe20008000000 */
        /* <DEDUP_REMOVED lines=8> */
[----:B------:R-:W-:Y:S02]  /*4b40*/  @!UP4 UIADD3 UR8, UPT, UPT, UR6, 0x7200, URZ ;  /* 0x000072000608c890 */ /* 0x000fe4000fffe0ff */
        /* <DEDUP_REMOVED lines=13> */
.L_x_185:
[----:B------:R-:W2:Y:S01]  /*4c20*/  LDC.64 R16, c[0x0][0xd10] ;  /* 0x00034400ff107b82 */ /* 0x000ea20000000a00 */
[----:B------:R-:W-:Y:S01]  /*4c30*/  @!P4 R2UR UR9, R21 ;  /* 0x000000001509c2ca */ /* 0x000fe200000e0000 */
[----:B------:R-:W-:Y:S01]  /*4c40*/  VOTEU.ALL UP4, P4 ;  /* 0x0000000000ff7886 */ /* 0x000fe20002080000 */
[----:B------:R-:W-:Y:S01]  /*4c50*/  @!P4 R2UR UR8, R20 ;  /* 0x000000001408c2ca */ /* 0x000fe200000e0000 */
[----:B------:R-:W-:Y:S01]  /*4c60*/  VOTEU.ALL UP3, P4 ;  /* 0x0000000000ff7886 */ /* 0x000fe20002060000 */
[----:B------:R-:W-:Y:S03]  /*4c70*/  UMOV UR14, 0x0 ;  /* 0x00000000000e7882 */ /* 0x000fe60000000000 */
[----:B------:R-:W4:Y:S01]  /*4c80*/  LDC.64 R14, c[0x0][0xd18] ;  /* 0x00034600ff0e7b82 */ /* 0x000f220000000a00 */
[----:B------:R-:W-:Y:S01]  /*4c90*/  @!UP4 UIADD3 UR43, UPT, UPT, UR59, 0x40, URZ ;  /* 0x000000403b2bc890 */ /* 0x000fe2000fffe0ff */
[----:B------:R-:W-:Y:S01]  /*4ca0*/  @P3 SHF.R.U32.HI R30, RZ, 0x10, R25 ;  /* 0x00000010ff1e3819 */ /* 0x000fe20000011619 */
[----:B------:R-:W-:Y:S01]  /*4cb0*/  @!UP4 UIADD3 UR40, UPT, UPT, UR6, 0x8200, URZ ;  /* 0x000082000628c890 */ /* 0x000fe2000fffe0ff */
[----:B------:R-:W-:Y:S01]  /*4cc0*/  VIADD R32, R32, 0x1 ;  /* 0x0000000120207836 */ /* 0x000fe20000000000 */
[----:B------:R-:W-:Y:S03]  /*4cd0*/  UMOV UR15, 0x10000000 ;  /* 0x10000000000f7882 */ /* 0x000fe60000000000 */
[----:B-1----:R-:W1:Y:S01]  /*4ce0*/  @!P1 LDC R0, c[0x0][0xd20] ;  /* 0x00034800ff009b82 */ /* 0x002e620000000800 */
[----:B------:R-:W-:Y:S01]  /*4cf0*/  UMOV UR42, UR58 ;  /* 0x0000003a002a7c82 */ /* 0x000fe20008000000 */
[----:B------:R-:W-:Y:S01]  /*4d00*/  IMAD.U32 R20, RZ, RZ, UR9 ;  /* 0x00000009ff147e24 */ /* 0x000fe2000f8e00ff */
[----:B------:R-:W-:Y:S05]  /*4d10*/  UMOV UR44, UR36 ;  /* 0x00000024002c7c82 */ /* 0x000fea0008000000 */
[----:B------:R-:W5:Y:S01]  /*4d20*/  @!P1 LDC R3, c[0x0][0xd0c] ;  /* 0x00034300ff039b82 */ /* 0x000f620000000800 */
[----:B------:R-:W-:Y:S01]  /*4d30*/  IMAD.U32 R21, RZ, RZ, UR8 ;  /* 0x00000008ff157e24 */ /* 0x000fe2000f8e00ff */
[----:B------:R-:W-:Y:S01]  /*4d40*/  @!UP4 UIADD3 UR26, UPT, UPT, UR58, 0x20, URZ ;  /* 0x000000203a1ac890 */ /* 0x000fe2000fffe0ff */
[----:B------:R-:W-:Y:S01]  /*4d50*/  @!P4 R2UR UR22, R20 ;  /* 0x000000001416c2ca */ /* 0x000fe200000e0000 */
[----:B------:R-:W-:Y:S01]  /*4d60*/  @!UP4 UIADD3 UR24, UPT, UPT, UR6, 0x9200, URZ ;  /* 0x000092000618c890 */ /* 0x000fe2000fffe0ff */
[----:B------:R-:W-:Y:S01]  /*4d70*/  @!P4 IMAD.MOV.U32 R20, RZ, RZ, 0x4000 ;  /* 0x00004000ff14c424 */ /* 0x000fe200078e00ff */
[----:B------:R-:W-:Y:S01]  /*4d80*/  @!P4 R2UR UR23, R21 ;  /* 0x000000001517c2ca */ /* 0x000fe200000e0000 */
[----:B------:R-:W-:Y:S01]  /*4d90*/  VOTEU.ALL UP2, P4 ;  /* 0x0000000000ff7886 */ /* 0x000fe20002040000 */
[----:B------:R-:W-:Y:S01]  /*4da0*/  UMOV UR25, UR41 ;  /* 0x0000002900197c82 */ /* 0x000fe20008000000 */
[----:B------:R-:W-:Y:S01]  /*4db0*/  UMOV UR28, UR36 ;  /* 0x00000024001c7c82 */ /* 0x000fe20008000000 */
[----:B------:R-:W-:Y:S01]  /*4dc0*/  UMOV UR27, UR43 ;  /* 0x0000002b001b7c82 */ /* 0x000fe20008000000 */
[----:B------:R-:W-:Y:S02]  /*4dd0*/  @!UP4 UIADD3 UR18, UPT, UPT, UR58, 0x40, URZ ;  /* 0x000000403a12c890 */ /* 0x000fe4000fffe0ff */
[----:B------:R-:W-:Y:S01]  /*4de0*/  @!UP4 UIADD3 UR16, UPT, UPT, UR6, 0xa200, URZ ;  /* 0x0000a2000610c890 */ /* 0x000fe2000fffe0ff */
[----:B------:R-:W-:Y:S01]  /*4df0*/  VOTEU.ALL UP1, P4 ;  /* 0x0000000000ff7886 */ /* 0x000fe20002020000 */
[----:B------:R-:W-:Y:S01]  /*4e00*/  UMOV UR17, UR41 ;  /* 0x0000002900117c82 */ /* 0x000fe20008000000 */
[----:B------:R-:W-:Y:S01]  /*4e10*/  UMOV UR20, UR36 ;  /* 0x0000002400147c82 */ /* 0x000fe20008000000 */
[----:B------:R-:W-:Y:S02]  /*4e20*/  UMOV UR19, UR43 ;  /* 0x0000002b00137c82 */ /* 0x000fe40008000000 */
[----:B------:R1:W-:Y:S01]  /*4e30*/  @!UP3 UTMALDG.3D [UR40], [UR22], desc[UR14] ;  /* 0x00000e281600b5b4 */ /* 0x0003e20008011000 */
[----:B------:R-:W-:Y:S02]  /*4e40*/  @!UP4 UIADD3 UR10, UPT, UPT, UR58, 0x60, URZ ;  /* 0x000000603a0ac890 */ /* 0x000fe4000fffe0ff */
[----:B------:R-:W-:Y:S01]  /*4e50*/  @!UP4 UIADD3 UR8, UPT, UPT, UR6, 0xb200, URZ ;  /* 0x0000b2000608c890 */ /* 0x000fe2000fffe0ff */
[----:B------:R-:W-:Y:S01]  /*4e60*/  UMOV UR9, UR41 ;  /* 0x0000002900097c82 */ /* 0x000fe20008000000 */
[----:B------:R-:W-:Y:S01]  /*4e70*/  UMOV UR12, UR36 ;  /* 0x00000024000c7c82 */ /* 0x000fe20008000000 */
[----:B------:R-:W-:Y:S01]  /*4e80*/  UMOV UR11, UR43 ;  /* 0x0000002b000b7c82 */ /* 0x000fe20008000000 */
[----:B------:R1:W-:Y:S01]  /*4e90*/  @!UP2 UTMALDG.3D [UR24], [UR22], desc[UR14] ;  /* 0x00000e181600a5b4 */ /* 0x0003e20008011000 */
[----:B------:R-:W-:Y:S01]  /*4ea0*/  VOTEU.ALL UP2, P4 ;  /* 0x0000000000ff7886 */ /* 0x000fe20002040000 */
[----:B------:R-:W-:Y:S01]  /*4eb0*/  UPRMT UR21, UR37, 0x654, UR41 ;  /* 0x0000065425157896 */ /* 0x000fe20008000029 */
[----:B--2---:R-:W-:Y:S01]  /*4ec0*/  @!P1 IMAD.HI.U32 R12, R13, R16, RZ ;  /* 0x000000100d0c9227 */ /* 0x004fe200078e00ff */
[----:B----4-:R-:W-:Y:S02]  /*4ed0*/  @!P1 ISETP.NE.AND P0, PT, R14, 0x1, PT ;  /* 0x000000010e00980c */ /* 0x010fe40003f05270 */
[----:B-----5:R-:W-:Y:S01]  /*4ee0*/  @!P1 ISETP.NE.AND P2, PT, R3, 0x1, PT ;  /* 0x000000010300980c */ /* 0x020fe20003f45270 */
[C---:B------:R-:W-:Y:S01]  /*4ef0*/  @!P1 IMAD.HI.U32 R9, R10.reuse, R15, RZ ;  /* 0x0000000f0a099227 */ /* 0x040fe200078e00ff */
[----:B------:R2:W-:Y:S02]  /*4f00*/  @!UP1 UTMALDG.3D [UR16], [UR22], desc[UR14] ;  /* 0x00000e10160095b4 */ /* 0x0005e40008011000 */
[----:B------:R-:W-:Y:S02]  /*4f10*/  @!P1 SHF.R.U32.HI R12, RZ, R17, R12 ;  /* 0x00000011ff0c9219 */ /* 0x000fe4000001160c */
[----:B-1----:R-:W-:Y:S02]  /*4f20*/  @!P1 SHF.R.U32.HI R9, RZ, R0, R9 ;  /* 0x00000000ff099219 */ /* 0x002fe40000011609 */
[----:B------:R-:W-:Y:S01]  /*4f30*/  @!P1 SEL R12, R13, R12, !P2 ;  /* 0x0000000c0d0c9207 */ /* 0x000fe20005000000 */
[----:B------:R2:W-:Y:S01]  /*4f40*/  @!UP2 UTMALDG.3D [UR8], [UR22], desc[UR14] ;  /* 0x00000e081600a5b4 */ /* 0x0005e20008011000 */
[----:B------:R2:W-:Y:S01]  /*4f50*/  @!P4 SYNCS.ARRIVE.TRANS64.RED.A0TR RZ, [UR6+0xa0], R20 ;  /* 0x0000a014ffffc9a7 */ /* 0x0005e20008300406 */
[----:B------:R-:W-:Y:S05]  /*4f60*/  @!P1 SEL R9, R10, R9, !P0 ;  /* 0x000000090a099207 */ /* 0x000fea0004000000 */
[----:B------:R-:W-:Y:S02]  /*4f70*/  @!P1 IMAD.IADD R0, R9, 0x1, -R12 ;  /* 0x0000000109009824 */ /* 0x000fe400078e0a0c */
[----:B------:R-:W-:Y:S02]  /*4f80*/  @!P1 IMAD.IADD R9, R12, 0x1, -R9 ;  /* 0x000000010c099824 */ /* 0x000fe400078e0a09 */
[----:B------:R-:W-:Y:S02]  /*4f90*/  @!P1 IMAD R13, R0, R3, R13 ;  /* 0x00000003000d9224 */ /* 0x000fe400078e020d */
[----:B------:R-:W-:Y:S01]  /*4fa0*/  @!P1 IMAD R10, R9, R14, R10 ;  /* 0x0000000e090a9224 */ /* 0x000fe200078e020a */
[----:B------:R-:W-:Y:S01]  /*4fb0*/  SYNCS.ARRIVE.TRANS64.RED.A1T0 RZ, [UR21], RZ ;  /* 0x000000ffffff79a7 */ /* 0x000fe20008100415 */
[----:B------:R-:W1:Y:S02]  /*4fc0*/  SYNCS.PHASECHK.TRANS64.TRYWAIT P5, [UR6+0xc8], R11 ;  /* 0x0000c80bff0075a7 */ /* 0x000e6400080a1106 */
[----:B-12---:R-:W-:Y:S05]  /*4fd0*/  @!P5 BRA `(.L_x_89) ;  /* 0x000000580010d947 */ /* 0x006fea0003800000 */
.L_x_187:
[----:B------:R-:W-:Y:S01]  /*4fe0*/  @!P4 IADD3 R3, P0, PT, R34, 0x780, RZ ;  /* 0x000007802203c810 */ /* 0x000fe20007f1e0ff */
[----:B------:R-:W-:Y:S01]  /*4ff0*/  VOTEU.ALL UP3, P4 ;  /* 0x0000000000ff7886 */ /* 0x000fe20002060000 */
[----:B------:R-:W-:Y:S01]  /*5000*/  UMOV UR14, 0x0 ;  /* 0x00000000000e7882 */ /* 0x000fe20000000000 */
[----:B------:R-:W-:Y:S01]  /*5010*/  UMOV UR15, 0x10000000 ;  /* 0x10000000000f7882 */ /* 0x000fe20000000000 */
[----:B------:R-:W-:Y:S01]  /*5020*/  @!P4 R2UR UR9, R3 ;  /* 0x000000000309c2ca */ /* 0x000fe200000e0000 */
[----:B-1----:R-:W-:Y:S01]  /*5030*/  @!P4 IMAD.X R0, RZ, RZ, R35, P0 ;  /* 0x000000ffff00c224 */ /* 0x002fe200000e0623 */
[----:B------:R-:W-:Y:S01]  /*5040*/  UMOV UR34, UR58 ;  /* 0x0000003a00227c82 */ /* 0x000fe20008000000 */
[----:B------:R-:W-:Y:S01]  /*5050*/  VOTEU.ALL UP2, P4 ;  /* 0x0000000000ff7886 */ /* 0x000fe20002040000 */
[----:B------:R-:W-:Y:S01]  /*5060*/  UMOV UR28, UR36 ;  /* 0x00000024001c7c82 */ /* 0x000fe20008000000 */
[----:B------:R-:W-:Y:S01]  /*5070*/  VOTEU.ALL UP4, P4 ;  /* 0x0000000000ff7886 */ /* 0x000fe20002080000 */
[----:B------:R-:W-:Y:S01]  /*5080*/  @!P4 R2UR UR8, R0 ;  /* 0x000000000008c2ca */ /* 0x000fe200000e0000 */
[----:B------:R-:W-:Y:S01]  /*5090*/  VOTEU.ALL UP1, P4 ;  /* 0x0000000000ff7886 */ /* 0x000fe20002020000 */
[----:B------:R-:W-:Y:S01]  /*50a0*/  UMOV UR20, UR36 ;  /* 0x0000002400147c82 */ /* 0x000fe20008000000 */
[----:B------:R-:W-:Y:S01]  /*50b0*/  UMOV UR12, UR36 ;  /* 0x00000024000c7c82 */ /* 0x000fe20008000000 */
[----:B------:R-:W-:Y:S01]  /*50c0*/  @!UP4 UIADD3 UR33, UPT, UPT, UR6, 0xa8, URZ ;  /* 0x000000a80621c890 */ /* 0x000fe2000fffe0ff */
[----:B------:R-:W-:Y:S01]  /*50d0*/  ISETP.NE.AND P0, PT, R32, 0x2, PT ;  /* 0x000000022000780c */ /* 0x000fe20003f05270 */
[----:B------:R-:W-:Y:S01]  /*50e0*/  @!UP4 UIADD3 UR35, UPT, UPT, UR59, 0x60, URZ ;  /* 0x000000603b23c890 */ /* 0x000fe2000fffe0ff */
[----:B------:R-:W-:Y:S01]  /*50f0*/  IMAD.U32 R14, RZ, RZ, UR9 ;  /* 0x00000009ff0e7e24 */ /* 0x000fe2000f8e00ff */
[----:B------:R-:W-:Y:S01]  /*5100*/  @!UP4 UIADD3 UR32, UPT, UPT, UR6, 0xc200, URZ ;  /* 0x0000c2000620c890 */ /* 0x000fe2000fffe0ff */
[----:B------:R-:W-:Y:S01]  /*5110*/  SEL R0, RZ, 0x1, P0 ;  /* 0x00000001ff007807 */ /* 0x000fe20000000000 */
[----:B------:R-:W-:Y:S01]  /*5120*/  @!UP4 UIADD3 UR26, UPT, UPT, UR58, 0x20, URZ ;  /* 0x000000203a1ac890 */ /* 0x000fe2000fffe0ff */
[----:B------:R-:W-:Y:S01]  /*5130*/  LOP3.LUT R33, R33, 0x1, RZ, 0x3c, !PT ;  /* 0x0000000121217812 */ /* 0x000fe200078e3cff */
[----:B------:R-:W-:Y:S01]  /*5140*/  @!UP4 UIADD3 UR24, UPT, UPT, UR6, 0xd200, URZ ;  /* 0x0000d2000618c890 */ /* 0x000fe2000fffe0ff */
[----:B------:R-:W-:Y:S01]  /*5150*/  IMAD.U32 R15, RZ, RZ, UR8 ;  /* 0x00000008ff0f7e24 */ /* 0x000fe2000f8e00ff */
[----:B------:R-:W-:Y:S01]  /*5160*/  @!P4 R2UR UR22, R14 ;  /* 0x000000000e16c2ca */ /* 0x000fe200000e0000 */
[----:B------:R-:W-:Y:S01]  /*5170*/  UMOV UR25, UR33 ;  /* 0x0000002100197c82 */ /* 0x000fe20008000000 */
[----:B------:R-:W-:Y:S01]  /*5180*/  UMOV UR27, UR35 ;  /* 0x00000023001b7c82 */ /* 0x000fe20008000000 */
[----:B------:R-:W-:Y:S01]  /*5190*/  @!UP4 UIADD3 UR18, UPT, UPT, UR58, 0x40, URZ ;  /* 0x000000403a12c890 */ /* 0x000fe2000fffe0ff */
[----:B------:R-:W-:Y:S01]  /*51a0*/  @!P4 R2UR UR23, R15 ;  /* 0x000000000f17c2ca */ /* 0x000fe200000e0000 */
[----:B------:R-:W-:Y:S01]  /*51b0*/  @!UP4 UIADD3 UR16, UPT, UPT, UR6, 0xe200, URZ ;  /* 0x0000e2000610c890 */ /* 0x000fe2000fffe0ff */
[----:B------:R-:W-:Y:S01]  /*51c0*/  LOP3.LUT R31, R31, R0, RZ, 0x3c, !PT ;  /* 0x000000001f1f7212 */ /* 0x000fe200078e3cff */
[----:B------:R-:W-:Y:S01]  /*51d0*/  UMOV UR17, UR33 ;  /* 0x0000002100117c82 */ /* 0x000fe20008000000 */
[----:B------:R-:W-:Y:S01]  /*51e0*/  UMOV UR19, UR35 ;  /* 0x0000002300137c82 */ /* 0x000fe20008000000 */
[----:B------:R-:W-:Y:S01]  /*51f0*/  @!UP4 UIADD3 UR10, UPT, UPT, UR58, 0x60, URZ ;  /* 0x000000603a0ac890 */ /* 0x000fe2000fffe0ff */
[----:B------:R-:W-:Y:S01]  /*5200*/  IMAD.IADD R20, R10, 0x1, R81 ;  /* 0x000000010a147824 */ /* 0x000fe200078e0251 */
[----:B------:R-:W-:Y:S01]  /*5210*/  @!UP4 UIADD3 UR8, UPT, UPT, UR6, 0xf200, URZ ;  /* 0x0000f2000608c890 */ /* 0x000fe2000fffe0ff */
[----:B------:R-:W-:Y:S01]  /*5220*/  IMAD.IADD R21, R13, 0x1, R88 ;  /* 0x000000010d157824 */ /* 0x000fe200078e0258 */
[----:B------:R-:W-:Y:S01]  /*5230*/  UMOV UR9, UR33 ;  /* 0x0000002100097c82 */ /* 0x000fe20008000000 */
[----:B------:R-:W-:Y:S01]  /*5240*/  UMOV UR11, UR35 ;  /* 0x00000023000b7c82 */ /* 0x000fe20008000000 */
[----:B------:R-:W-:Y:S02]  /*5250*/  SEL R32, R32, RZ, P0 ;  /* 0x000000ff20207207 */ /* 0x000fe40000000000 */
[----:B------:R1:W-:Y:S01]  /*5260*/  @!UP3 UTMALDG.3D [UR32], [UR22], desc[UR14] ;  /* 0x00000e201600b5b4 */ /* 0x0003e20008011000 */
[----:B------:R4:W-:Y:S01]  /*5270*/  @!UP2 UTMALDG.3D [UR24], [UR22], desc[UR14] ;  /* 0x00000e181600a5b4 */ /* 0x0009e20008011000 */
[----:B------:R-:W-:Y:S01]  /*5280*/  VOTEU.ALL UP2, P4 ;  /* 0x0000000000ff7886 */ /* 0x000fe20002040000 */
[----:B------:R4:W-:Y:S01]  /*5290*/  @!UP1 UTMALDG.3D [UR16], [UR22], desc[UR14] ;  /* 0x00000e10160095b4 */ /* 0x0009e20008011000 */
[----:B------:R-:W-:Y:S03]  /*52a0*/  UPLOP3.LUT UP1, UPT, UPT, UPT, UPT, 0x80, 0x8 ;  /* 0x000000000008789c */ /* 0x000fe60003f2f070 */
[----:B------:R4:W-:Y:S01]  /*52b0*/  @!UP2 UTMALDG.3D [UR8], [UR22], desc[UR14] ;  /* 0x00000e081600a5b4 */ /* 0x0009e20008011000 */
[----:B------:R4:W-:Y:S01]  /*52c0*/  @!P4 SYNCS.ARRIVE.TRANS64.RED.A0TR RZ, [UR6+0xa8], R29 ;  /* 0x0000a81dffffc9a7 */ /* 0x0009e20008300406 */
[----:B-1----:R-:W-:Y:S01]  /*52d0*/  @P3 R2UR UR36, R30 ;  /* 0x000000001e2432ca */ /* 0x002fe200000e0000 */
[----:B------:R-:W-:Y:S01]  /*52e0*/  SYNCS.ARRIVE.TRANS64.RED.A1T0 RZ, [UR7], RZ ;  /* 0x000000ffffff79a7 */ /* 0x000fe20008100407 */
[----:B------:R-:W-:Y:S02]  /*52f0*/  @!UPT UIADD3 URZ, UPT, UPT, URZ, URZ, URZ ;  /* 0x000000fffffff290 */ /* 0x000fe4000fffe0ff */
[----:B------:R-:W-:Y:S11]  /*5300*/  @P3 BRA `(.L_x_90) ;  /* 0xffffffec00503947 */ /* 0x000ff6000383ffff */
[----:B------:R-:W-:-:S04]  /*5310*/  SHF.L.U32 R3, R33, 0x1f, RZ ;  /* 0x0000001f21037819 */ /* 0x000fc800000006ff */
[----:B------:R-:W1:Y:S02]  /*5320*/  SYNCS.PHASECHK.TRANS64.TRYWAIT P0, [UR6+0xb0], R3 ;  /* 0x0000b003ff0075a7 */ /* 0x000e640008001106 */
[----:B-1----:R-:W-:Y:S05]  /*5330*/  @!P0 BRA `(.L_x_91) ;  /* 0x0000005400508947 */ /* 0x002fea0003800000 */
.L_x_189:
[----:B------:R-:W2:Y:S02]  /*5340*/  SYNCS.PHASECHK.TRANS64.TRYWAIT P0, [UR6+0xb8], R3 ;  /* 0x0000b803ff0075a7 */ /* 0x000ea40008001106 */
[----:B--2---:R-:W-:Y:S05]  /*5350*/  @!P0 BRA `(.L_x_92) ;  /* 0x0000005400608947 */ /* 0x004fea0003800000 */
.L_x_191:
[----:B------:R-:W2:Y:S02]  /*5360*/  SYNCS.PHASECHK.TRANS64.TRYWAIT P0, [UR6+0xc0], R3 ;  /* 0x0000c003ff0075a7 */ /* 0x000ea40008001106 */
[----:B--2---:R-:W-:Y:S05]  /*5370*/  @!P0 BRA `(.L_x_93) ;  /* 0x0000005400708947 */ /* 0x004fea0003800000 */
.L_x_193:
[----:B-1----:R-:W-:-:S07]  /*5380*/  MOV R0, UR6 ;  /* 0x0000000600007c02 */ /* 0x002fce0008000f00 */
.L_x_94:
[----:B-1----:R-:W-:-:S04]  /*5390*/  SHF.L.U32 R3, R33, 0x1f, RZ ;  /* 0x0000001f21037819 */ /* 0x002fc800000006ff */
[----:B------:R1:W2:Y:S03]  /*53a0*/  SYNCS.PHASECHK.TRANS64.TRYWAIT P0, [R0+URZ+0xc8], R3 ;  /* 0x0000c803000075a7 */ /* 0x0002a600080011ff */
[----:B--2---:R-:W-:Y:S05]  /*53b0*/  @!P0 NANOSLEEP.SYNCS 0x989680 ;  /* 0x009896800000895d */ /* 0x004fea0003900000 */
[----:B------:R-:W2:Y:S02]  /*53c0*/  @!P0 SYNCS.PHASECHK.TRANS64 P0, [R0+URZ+0xc8], R3 ;  /* 0x0000c803000085a7 */ /* 0x000ea400080010ff */
[----:B--2-4-:R-:W-:Y:S05]  /*53d0*/  @P0 EXIT ;  /* 0x000000000000094d */ /* 0x014fea0003800000 */
[----:B------:R-:W-:Y:S05]  /*53e0*/  BRA `(.L_x_94) ;  /* 0xfffffffc00e87947 */ /* 0x000fea000383ffff */
.L_x_79:
[----:B------:R-:W-:-:S06]  /*53f0*/  UISETP.GE.AND UP1, UPT, UR10, 0x4, UPT ;  /* 0x000000040a00788c */ /* 0x000fcc000bf26270 */
[----:B------:R-:W-:-:S13]  /*5400*/  PLOP3.LUT P0, PT, PT, PT, UP1, 0x80, 0x8 ;  /* 0x000000000008781c */ /* 0x000fda0003f0f018 */
[----:B------:R-:W-:Y:S05]  /*5410*/  @!P0 EXIT ;  /* 0x000000000000894d */ /* 0x000fea0003800000 */
[----:B------:R-:W-:Y:S01]  /*5420*/  BAR.SYNC.DEFER_BLOCKING 0x6, 0xa0 ;  /* 0x0182800000007b1d */ /* 0x000fe20000010000 */
[C---:B------:R-:W-:Y:S01]  /*5430*/  IMAD.SHL.U32 R4, R103.reuse, 0x4, RZ ;  /* 0x0000000467047824 */ /* 0x040fe200078e00ff */
[C---:B------:R-:W-:Y:S01]  /*5440*/  R2P PR, R103.reuse, 0x18 ;  /* 0x0000001867007804 */ /* 0x040fe20000000000 */
[C---:B------:R-:W-:Y:S02]  /*5450*/  IMAD.SHL.U32 R97, R103.reuse, 0x80, RZ ;  /* 0x0000008067617824 */ /* 0x040fe400078e00ff */
[----:B------:R-:W-:Y:S01]  /*5460*/  HFMA2 R102, -RZ, RZ, 0, 9.5367431640625e-06 ;  /* 0x000000a0ff667431 */ /* 0x000fe200000001ff */
[----:B------:R-:W-:Y:S01]  /*5470*/  SHF.L.U32 R45, R103, 0x10, RZ ;  /* 0x00000010672d7819 */ /* 0x000fe200000006ff */
[----:B------:R-:W-:Y:S01]  /*5480*/  UMOV UR48, 0x400 ;  /* 0x0000040000307882 */ /* 0x000fe20000000000 */
[----:B------:R-:W1:Y:S01]  /*5490*/  LDC R93, c[0x0][0x370] ;  /* 0x0000dc00ff5d7b82 */ /* 0x000e620000000800 */
[----:B------:R-:W-:Y:S01]  /*54a0*/  ULEA UR48, UR37, UR48, 0x18 ;  /* 0x0000003025307291 */ /* 0x000fe2000f8ec0ff */
[----:B------:R-:W-:Y:S01]  /*54b0*/  LOP3.LUT R97, R97, 0x307c, R4, 0xc8, !PT ;  /* 0x0000307c61617812 */ /* 0x000fe200078ec804 */
[----:B------:R-:W-:Y:S01]  /*54c0*/  HFMA2 R107, -RZ, RZ, 0, 0 ;  /* 0x00000000ff6b7431 */ /* 0x000fe200000001ff */
[----:B------:R-:W-:Y:S01]  /*54d0*/  LOP3.LUT R45, R45, 0x600000, RZ, 0xc0, !PT ;  /* 0x006000002d2d7812 */ /* 0x000fe200078ec0ff */
[----:B------:R-:W-:Y:S01]  /*54e0*/  UIADD3 UR4, UPT, UPT, UR48, 0x200, URZ ;  /* 0x0000020030047890 */ /* 0x000fe2000fffe0ff */
[----:B------:R-:W-:Y:S01]  /*54f0*/  LOP3.LUT R103, R103, 0x60, RZ, 0xc0, !PT ;  /* 0x0000006067677812 */ /* 0x000fe200078ec0ff */
[----:B------:R-:W-:Y:S01]  /*5500*/  VIADD R91, R97, UR48 ;  /* 0x00000030615b7c36 */ /* 0x000fe20008000000 */
[----:B------:R-:W2:Y:S01]  /*5510*/  LDC R42, c[0x0][0xd0c] ;  /* 0x00034300ff2a7b82 */ /* 0x000ea20000000800 */
[----:B------:R-:W-:Y:S01]  /*5520*/  IMAD.MOV.U32 R101, RZ, RZ, 0x1 ;  /* 0x00000001ff657424 */ /* 0x000fe200078e00ff */
[----:B------:R-:W-:Y:S01]  /*5530*/  MOV R44, RZ ;  /* 0x000000ff002c7202 */ /* 0x000fe20000000f00 */
[C---:B------:R-:W-:Y:S01]  /*5540*/  VIADD R3, R91.reuse, 0x200 ;  /* 0x000002005b037836 */ /* 0x040fe20000000000 */
[----:B------:R-:W-:Y:S01]  /*5550*/  IADD3 R95, PT, PT, R91, 0x340, RZ ;  /* 0x000003405b5f7810 */ /* 0x000fe20007ffe0ff */
[----:B------:R-:W-:Y:S01]  /*5560*/  IMAD.MOV.U32 R100, RZ, RZ, RZ ;  /* 0x000000ffff647224 */ /* 0x000fe200078e00ff */
[----:B------:R-:W-:Y:S01]  /*5570*/  SEL R102, R102, 0x60, !P3 ;  /* 0x0000006066667807 */ /* 0x000fe20005800000 */
[----:B------:R-:W-:Y:S01]  /*5580*/  @P4 VIADD R95, R3, 0xc0 ;  /* 0x000000c0035f4836 */ /* 0x000fe20000000000 */
[----:B------:R-:W3:Y:S01]  /*5590*/  LDC R90, c[0x0][0xd20] ;  /* 0x00034800ff5a7b82 */ /* 0x000ee20000000800 */
[----:B------:R-:W4:Y:S01]  /*55a0*/  LDS R0, [UR48+0x170] ;  /* 0x00017030ff007984 */ /* 0x000f220008000800 */
[----:B------:R-:W-:Y:S01]  /*55b0*/  IMAD.MOV.U32 R99, RZ, RZ, RZ ;  /* 0x000000ffff637224 */ /* 0x000fe200078e00ff */
[----:B------:R-:W-:Y:S01]  /*55c0*/  MOV R96, UR4 ;  /* 0x0000000400607c02 */ /* 0x000fe20008000f00 */
[----:B------:R-:W1:Y:S04]  /*55d0*/  LDCU.64 UR52, c[0x0][0x348] ;  /* 0x00006900ff3477ac */ /* 0x000e680008000a00 */
[----:B------:R-:W1:Y:S01]  /*55e0*/  LDC R40, c[0x0][0xd30] ;  /* 0x00034c00ff287b82 */ /* 0x000e620000000800 */
[----:B------:R-:W1:Y:S01]  /*55f0*/  LDCU.64 UR44, c[0x0][0xa88] ;  /* 0x00015100ff2c77ac */ /* 0x000e620008000a00 */
[----:B------:R-:W1:Y:S06]  /*5600*/  LDCU.64 UR46, c[0x0][0xa90] ;  /* 0x00015200ff2e77ac */ /* 0x000e6c0008000a00 */
[----:B------:R-:W1:Y:S01]  /*5610*/  LDC.64 R86, c[0x0][0xd10] ;  /* 0x00034400ff567b82 */ /* 0x000e620000000a00 */
[----:B------:R-:W-:Y:S01]  /*5620*/  UMOV UR49, URZ ;  /* 0x000000ff00317c82 */ /* 0x000fe20008000000 */
[----:B------:R-:W-:-:S06]  /*5630*/  UMOV UR51, URZ ;  /* 0x000000ff00337c82 */ /* 0x000fcc0008000000 */
[----:B------:R-:W1:Y:S08]  /*5640*/  LDC.64 R38, c[0x0][0xd18] ;  /* 0x00034600ff267b82 */ /* 0x000e700000000a00 */
[----:B------:R-:W1:Y:S08]  /*5650*/  LDC.64 R36, c[0x0][0xd28] ;  /* 0x00034a00ff247b82 */ /* 0x000e700000000a00 */
[----:B------:R-:W1:Y:S01]  /*5660*/  LDC.64 R84, c[0x0][0xab0] ;  /* 0x0002ac00ff547b82 */ /* 0x000e620000000a00 */
[----:B----4-:R-:W-:-:S07]  /*5670*/  IMAD.IADD R45, R0, 0x1, R45 ;  /* 0x00000001002d7824 */ /* 0x010fce00078e022d */
[----:B------:R-:W4:Y:S08]  /*5680*/  LDC.64 R82, c[0x0][0xaa8] ;  /* 0x0002aa00ff527b82 */ /* 0x000f300000000a00 */
[----:B--23--:R-:W1:Y:S02]  /*5690*/  LDC R92, c[0x0][0x374] ;  /* 0x0000dd00ff5c7b82 */ /* 0x00ce640000000800 */
.L_x_138:
[----:B------:R-:W-:Y:S02]  /*56a0*/  LEA R0, R107, UR48, 0x3 ;  /* 0x000000306b007c11 */ /* 0x000fe4000f8e18ff */
[----:B------:R-:W-:Y:S02]  /*56b0*/  SHF.L.U32 R3, R99, 0x1f, RZ ;  /* 0x0000001f63037819 */ /* 0x000fe400000006ff */
[----:B------:R-:W-:Y:S02]  /*56c0*/  LEA R16, R107, UR48, 0x4 ;  /* 0x000000306b107c11 */ /* 0x000fe4000f8e20ff */
[----:B------:R-:W2:Y:S02]  /*56d0*/  SYNCS.PHASECHK.TRANS64.TRYWAIT P0, [R0+URZ+0xe0], R3 ;  /* 0x0000e003000075a7 */ /* 0x000ea400080011ff */
[----:B--23--:R-:W-:Y:S05]  /*56e0*/  @!P0 BRA `(.L_x_95) ;  /* 0x0000005000ac8947 */ /* 0x00cfea0003800000 */
.L_x_194:
[----:B------:R-:W3:Y:S01]  /*56f0*/  LDC.64 R14, c[0x0][0xd10] ;  /* 0x00034400ff0e7b82 */ /* 0x000ee20000000a00 */
[----:B------:R-:W4:Y:S01]  /*5700*/  LDS.128 R16, [R16+0x150] ;  /* 0x0001500010107984 */ /* 0x000f220000000c00 */
[----:B-1----:R-:W-:Y:S01]  /*5710*/  ISETP.NE.AND P1, PT, R40, 0x1, PT ;  /* 0x000000012800780c */ /* 0x002fe20003f25270 */
[----:B--2---:R-:W-:Y:S01]  /*5720*/  VIADD R0, R0, 0xf0 ;  /* 0x000000f000007836 */ /* 0x004fe20000000000 */
[----:B------:R-:W-:Y:S04]  /*5730*/  ISETP.GE.AND P0, PT, R2, 0x1, PT ;  /* 0x000000010200780c */ /* 0x000fe80003f06270 */
[----:B------:R-:W1:Y:S01]  /*5740*/  LDC.64 R12, c[0x0][0xd18] ;  /* 0x00034600ff0c7b82 */ /* 0x000e620000000a00 */
[----:B------:R-:W-:Y:S01]  /*5750*/  PRMT R0, RZ, 0x654, R0 ;  /* 0x00000654ff007816 */ /* 0x000fe20000000000 */
[----:B------:R-:W-:Y:S01]  /*5760*/  @!PT LDS RZ, [RZ] ;  /* 0x00000000fffff984 */ /* 0x000fe20000000800 */
[----:B------:R-:W-:Y:S01]  /*5770*/  @!PT LDS RZ, [RZ] ;  /* 0x00000000fffff984 */ /* 0x000fe20000000800 */
[----:B------:R-:W-:Y:S01]  /*5780*/  @!PT LDS RZ, [RZ] ;  /* 0x00000000fffff984 */ /* 0x000fe20000000800 */
[----:B------:R-:W-:Y:S01]  /*5790*/  @!PT LDS RZ, [RZ] ;  /* 0x00000000fffff984 */ /* 0x000fe20000000800 */
[----:B------:R2:W-:Y:S06]  /*57a0*/  MEMBAR.ALL.CTA ;  /* 0x0000000000007992 */ /* 0x0005ec0000008000 */
[----:B--2---:R-:W2:Y:S01]  /*57b0*/  FENCE.VIEW.ASYNC.S ;  /* 0x00000000000073c6 */ /* 0x004ea20000000000 */
[----:B------:R-:W1:Y:S08]  /*57c0*/  @!P1 LDC R11, c[0x0][0xd20] ;  /* 0x00034800ff0b9b82 */ /* 0x000e700000000800 */
[----:B------:R-:W1:Y:S01]  /*57d0*/  @!P1 LDC R10, c[0x0][0xd0c] ;  /* 0x00034300ff0a9b82 */ /* 0x000e620000000800 */
[----:B--2---:R2:W-:Y:S01]  /*57e0*/  SYNCS.ARRIVE.TRANS64.RED.A1T0 RZ, [R0+URZ], RZ ;  /* 0x000000ff00ff79a7 */ /* 0x0045e200081004ff */
[----:B----4-:R-:W-:Y:S04]  /*57f0*/  LOP3.LUT P4, RZ, R18, 0x1, RZ, 0xc0, !PT ;  /* 0x0000000112ff7812 */ /* 0x010fe8000788c0ff */
[----:B------:R-:W-:Y:S09]  /*5800*/  P2R R104, PR, RZ, 0x10 ;  /* 0x00000010ff687803 */ /* 0x000ff20000000000 */
[----:B------:R-:W-:Y:S02]  /*5810*/  @P4 MOV R43, R16 ;  /* 0x00000010002b4202 */ /* 0x000fe40000000f00 */
[----:B------:R-:W-:Y:S01]  /*5820*/  @P4 LOP3.LUT R41, R17, 0xffff, RZ, 0xc0, !PT ;  /* 0x0000ffff11294812 */ /* 0x000fe200078ec0ff */
[----:B--23--:R-:W-:Y:S06]  /*5830*/  @!P0 BRA `(.L_x_96) ;  /* 0x0000000000a48947 */ /* 0x00cfec0003800000 */
[----:B------:R-:W-:Y:S01]  /*5840*/  IMAD.HI.U32 R23, R92, R39, RZ ;  /* 0x000000275c177227 */ /* 0x000fe200078e00ff */
[----:B------:R-:W-:Y:S02]  /*5850*/  ISETP.NE.AND P0, PT, R38, 0x1, PT ;  /* 0x000000012600780c */ /* 0x000fe40003f05270 */
[----:B------:R-:W-:Y:S01]  /*5860*/  ISETP.NE.AND P2, PT, R2, 0x1, PT ;  /* 0x000000010200780c */ /* 0x000fe20003f45270 */
[----:B------:R-:W-:Y:S01]  /*5870*/  IMAD.HI.U32 R22, R93, R86, RZ ;  /* 0x000000565d167227 */ /* 0x000fe200078e00ff */
[----:B------:R-:W-:Y:S02]  /*5880*/  SHF.R.U32.HI R23, RZ, R90, R23 ;  /* 0x0000005aff177219 */ /* 0x000fe40000011617 */
[----:B------:R-:W-:Y:S01]  /*5890*/  ISETP.NE.AND P3, PT, R42, 0x1, PT ;  /* 0x000000012a00780c */ /* 0x000fe20003f65270 */
[----:B------:R-:W-:Y:S01]  /*58a0*/  IMAD.HI.U32 R26, R43, R86, RZ ;  /* 0x000000562b1a7227 */ /* 0x000fe200078e00ff */
[----:B------:R-:W-:Y:S02]  /*58b0*/  SHF.R.U32.HI R22, RZ, R87, R22 ;  /* 0x00000057ff167219 */ /* 0x000fe40000011616 */
[----:B------:R-:W-:Y:S01]  /*58c0*/  SEL R3, R92, R23, !P0 ;  /* 0x000000175c037207 */ /* 0x000fe20004000000 */
[----:B------:R-:W-:Y:S01]  /*58d0*/  IMAD.HI.U32 R23, R41, R39, RZ ;  /* 0x0000002729177227 */ /* 0x000fe200078e00ff */
[----:B------:R-:W-:Y:S02]  /*58e0*/  SEL R7, R93, R22, !P3 ;  /* 0x000000165d077207 */ /* 0x000fe40005800000 */
[----:B------:R-:W-:Y:S01]  /*58f0*/  SHF.R.U32.HI R26, RZ, R87, R26 ;  /* 0x00000057ff1a7219 */ /* 0x000fe2000001161a */
[-C--:B------:R-:W-:Y:S04]  /*5900*/  IMAD.HI.U32 R22, R3, R36.reuse, RZ ;  /* 0x0000002403167227 */ /* 0x080fe800078e00ff */
[----:B------:R-:W-:Y:S01]  /*5910*/  IMAD.HI.U32 R24, R7, R36, RZ ;  /* 0x0000002407187227 */ /* 0x000fe200078e00ff */
[-C--:B------:R-:W-:Y:S02]  /*5920*/  @P2 SHF.R.U32.HI R3, RZ, R37.reuse, R22 ;  /* 0x00000025ff032219 */ /* 0x080fe40000011616 */
[----:B------:R-:W-:Y:S02]  /*5930*/  SHF.R.U32.HI R22, RZ, R90, R23 ;  /* 0x0000005aff167219 */ /* 0x000fe40000011617 */
[----:B------:R-:W-:Y:S01]  /*5940*/  @P2 SHF.R.U32.HI R7, RZ, R37, R24 ;  /* 0x00000025ff072219 */ /* 0x000fe20000011618 */
[C---:B------:R-:W-:Y:S01]  /*5950*/  IMAD R4, R2.reuse, R3, RZ ;  /* 0x0000000302047224 */ /* 0x040fe200078e02ff */
[----:B------:R-:W-:Y:S02]  /*5960*/  SEL R5, R41, R22, !P0 ;  /* 0x0000001629057207 */ /* 0x000fe40004000000 */
[----:B------:R-:W-:Y:S01]  /*5970*/  SEL R3, R43, R26, !P3 ;  /* 0x0000001a2b037207 */ /* 0x000fe20005800000 */
[----:B------:R-:W-:Y:S01]  /*5980*/  IMAD R6, R2, R7, RZ ;  /* 0x0000000702067224 */ /* 0x000fe200078e02ff */
[C---:B------:R-:W-:Y:S01]  /*5990*/  ISETP.GE.AND P0, PT, R5.reuse, R4, PT ;  /* 0x000000040500720c */ /* 0x040fe20003f06270 */
[----:B------:R-:W-:Y:S03]  /*59a0*/  IMAD.HI.U32 R8, R5, R36, RZ ;  /* 0x0000002405087227 */ /* 0x000fe600078e00ff */
[----:B------:R-:W-:Y:S01]  /*59b0*/  ISETP.GE.OR P0, PT, R3, R6, P0 ;  /* 0x000000060300720c */ /* 0x000fe20000706670 */
[----:B------:R-:W-:Y:S01]  /*59c0*/  IMAD.MOV R6, RZ, RZ, -R3 ;  /* 0x000000ffff067224 */ /* 0x000fe200078e0a03 */
[-C--:B------:R-:W-:Y:S03]  /*59d0*/  SHF.R.U32.HI R8, RZ, R37.reuse, R8 ;  /* 0x00000025ff087219 */ /* 0x080fe60000011608 */
[----:B------:R-:W-:Y:S01]  /*59e0*/  IMAD R43, R42, R6, R43 ;  /* 0x000000062a2b7224 */ /* 0x000fe200078e022b */
[----:B------:R-:W-:Y:S05]  /*59f0*/  SEL R9, R5, R8, !P2 ;  /* 0x0000000805097207 */ /* 0x000fea0005000000 */
[----:B------:R-:W-:Y:S02]  /*5a00*/  IMAD.MOV R8, RZ, RZ, -R9 ;  /* 0x000000ffff087224 */ /* 0x000fe400078e0a09 */
[C---:B------:R-:W-:Y:S04]  /*5a10*/  @!P0 IMAD.HI.U32 R4, R3.reuse, R36, RZ ;  /* 0x0000002403048227 */ /* 0x040fe800078e00ff */
[----:B------:R-:W-:Y:S01]  /*5a20*/  IMAD R8, R2, R8, R5 ;  /* 0x0000000802087224 */ /* 0x000fe200078e0205 */
[----:B------:R-:W-:Y:S04]  /*5a30*/  @!P0 SHF.R.U32.HI R4, RZ, R37, R4 ;  /* 0x00000025ff048219 */ /* 0x000fe80000011604 */
[----:B------:R-:W-:Y:S02]  /*5a40*/  @!P0 SEL R0, R3, R4, !P2 ;  /* 0x0000000403008207 */ /* 0x000fe40005000000 */
[----:B------:R-:W-:Y:S02]  /*5a50*/  IADD3 R4, PT, PT, -R5, RZ, RZ ;  /* 0x000000ff05047210 */ /* 0x000fe40007ffe1ff */
[----:B------:R-:W-:Y:S01]  /*5a60*/  @!P0 IADD3 R9, PT, PT, R9, -R0, RZ ;  /* 0x8000000009098210 */ /* 0x000fe20007ffe0ff */
[----:B------:R-:W-:Y:S02]  /*5a70*/  @!P0 IMAD R0, R7, R8, R0 ;  /* 0x0000000807008224 */ /* 0x000fe400078e0200 */
[----:B------:R-:W-:Y:S02]  /*5a80*/  IMAD R41, R38, R4, R41 ;  /* 0x0000000426297224 */ /* 0x000fe400078e0229 */
[----:B------:R-:W-:Y:S02]  /*5a90*/  @!P0 IMAD R5, R9, R2, R3 ;  /* 0x0000000209058224 */ /* 0x000fe400078e0203 */
[----:B------:R-:W-:Y:S04]  /*5aa0*/  @!P0 IMAD.MOV.U32 R3, RZ, RZ, R0 ;  /* 0x000000ffff038224 */ /* 0x000fe800078e0000 */
[----:B------:R-:W-:Y:S02]  /*5ab0*/  IMAD R43, R3, R42, R43 ;  /* 0x0000002a032b7224 */ /* 0x000fe400078e022b */
[----:B------:R-:W-:Y:S07]  /*5ac0*/  IMAD R41, R5, R38, R41 ;  /* 0x0000002605297224 */ /* 0x000fee00078e0229 */
.L_x_96:
[----:B-1----:R-:W-:Y:S01]  /*5ad0*/  @!P1 ISETP.NE.AND P0, PT, R12, 0x1, PT ;  /* 0x000000010c00980c */ /* 0x002fe20003f05270 */
[----:B------:R-:W-:Y:S01]  /*5ae0*/  @!P1 IMAD.HI.U32 R4, R41, R13, RZ ;  /* 0x0000000d29049227 */ /* 0x000fe200078e00ff */
[----:B------:R-:W-:Y:S01]  /*5af0*/  R2UR UR41, R21 ;  /* 0x00000000152972ca */ /* 0x000fe200000e0000 */
[----:B------:R-:W-:Y:S01]  /*5b00*/  BSSY.RECONVERGENT B6, `(.L_x_97) ;  /* 0x0000031000067945 */ /* 0x000fe20003800200 */
[----:B------:R-:W-:Y:S01]  /*5b10*/  R2UR UR42, R20 ;  /* 0x00000000142a72ca */ /* 0x000fe200000e0000 */
[----:B------:R-:W-:Y:S01]  /*5b20*/  @!P1 IMAD.HI.U32 R0, R43, R14, RZ ;  /* 0x0000000e2b009227 */ /* 0x000fe200078e00ff */
[----:B------:R-:W-:Y:S02]  /*5b30*/  @!P1 SHF.R.U32.HI R4, RZ, R11, R4 ;  /* 0x0000000bff049219 */ /* 0x000fe40000011604 */
[----:B------:R-:W-:Y:S01]  /*5b40*/  @!P1 ISETP.NE.AND P2, PT, R10, 0x1, PT ;  /* 0x000000010a00980c */ /* 0x000fe20003f45270 */
[----:B------:R-:W-:Y:S01]  /*5b50*/  VIADD R107, R107, 0x1 ;  /* 0x000000016b6b7836 */ /* 0x000fe20000000000 */
[----:B------:R-:W-:Y:S02]  /*5b60*/  @!P1 SEL R3, R41, R4, !P0 ;  /* 0x0000000429039207 */ /* 0x000fe40004000000 */
[----:B------:R-:W-:Y:S02]  /*5b70*/  @!P1 SHF.R.U32.HI R0, RZ, R15, R0 ;  /* 0x0000000fff009219 */ /* 0x000fe40000011600 */
[----:B------:R-:W-:Y:S01]  /*5b80*/  LOP3.LUT P0, RZ, R96, 0x1f0, RZ, 0xc0, !PT ;  /* 0x000001f060ff7812 */ /* 0x000fe2000780c0ff */
[----:B------:R-:W-:Y:S01]  /*5b90*/  USHF.L.U32 UR41, UR41, 0x7, URZ ;  /* 0x0000000729297899 */ /* 0x000fe200080006ff */
[----:B------:R-:W-:Y:S01]  /*5ba0*/  @!P1 SEL R4, R43, R0, !P2 ;  /* 0x000000002b049207 */ /* 0x000fe20005000000 */
[----:B------:R-:W-:Y:S01]  /*5bb0*/  USHF.L.U32 UR42, UR42, 0x7, URZ ;  /* 0x000000072a2a7899 */ /* 0x000fe200080006ff */
[----:B------:R-:W-:Y:S03]  /*5bc0*/  @P4 SHF.R.U32.HI R98, RZ, 0x10, R17 ;  /* 0x00000010ff624819 */ /* 0x000fe60000011611 */
[----:B------:R-:W-:Y:S02]  /*5bd0*/  @!P1 IMAD.IADD R0, R3, 0x1, -R4 ;  /* 0x0000000103009824 */ /* 0x000fe400078e0a04 */
[----:B------:R-:W-:Y:S02]  /*5be0*/  @!P1 IMAD.IADD R3, R4, 0x1, -R3 ;  /* 0x0000000104039824 */ /* 0x000fe400078e0a03 */
[----:B------:R-:W-:Y:S02]  /*5bf0*/  @!P1 IMAD R43, R0, R10, R43 ;  /* 0x0000000a002b9224 */ /* 0x000fe400078e022b */
[----:B------:R-:W-:Y:S01]  /*5c00*/  @!P1 IMAD R41, R3, R12, R41 ;  /* 0x0000000c03299224 */ /* 0x000fe200078e0229 */
[----:B------:R-:W-:Y:S06]  /*5c10*/  @!P0 BRA `(.L_x_98) ;  /* 0x00000000007c8947 */ /* 0x000fec0003800000 */
[----:B------:R-:W1:Y:S01]  /*5c20*/  LDCU.64 UR8, c[0x4][0x80] ;  /* 0x01001000ff0877ac */ /* 0x000e620008000a00 */
[----:B------:R-:W-:Y:S01]  /*5c30*/  MOV R16, 0x0 ;  /* 0x0000000000107802 */ /* 0x000fe20000000f00 */
[----:B------:R-:W-:Y:S02]  /*5c40*/  HFMA2 R12, -RZ, RZ, 0, 5.9604644775390625e-08 ;  /* 0x00000001ff0c7431 */ /* 0x000fe400000001ff */
[----:B------:R-:W-:Y:S01]  /*5c50*/  IMAD.MOV.U32 R8, RZ, RZ, 0x70 ;  /* 0x00000070ff087424 */ /* 0x000fe200078e00ff */
[----:B------:R2:W3:Y:S01]  /*5c60*/  LDC.64 R14, c[0x4][R16] ;  /* 0x01000000100e7b82 */ /* 0x0004e20000000a00 */
[----:B------:R-:W4:Y:S01]  /*5c70*/  LDCU.64 UR6, c[0x4][0x88] ;  /* 0x01001100ff0677ac */ /* 0x000f220008000a00 */
[----:B------:R-:W-:Y:S01]  /*5c80*/  IMAD.MOV.U32 R13, RZ, RZ, RZ ;  /* 0x000000ffff0d7224 */ /* 0x000fe200078e00ff */
[----:B------:R-:W2:Y:S01]  /*5c90*/  LDCU.64 UR4, c[0x4][0x8] ;  /* 0x01000100ff0477ac */ /* 0x000ea20008000a00 */
[----:B-1----:R-:W-:Y:S01]  /*5ca0*/  MOV R5, UR9 ;  /* 0x0000000900057c02 */ /* 0x002fe20008000f00 */
[----:B------:R-:W-:Y:S01]  /*5cb0*/  IMAD.U32 R4, RZ, RZ, UR8 ;  /* 0x00000008ff047e24 */ /* 0x000fe2000f8e00ff */
[----:B----4-:R-:W-:Y:S01]  /*5cc0*/  MOV R7, UR7 ;  /* 0x0000000700077c02 */ /* 0x010fe20008000f00 */
[----:B------:R-:W-:Y:S01]  /*5cd0*/  IMAD.U32 R6, RZ, RZ, UR6 ;  /* 0x00000006ff067e24 */ /* 0x000fe2000f8e00ff */
[----:B--2---:R-:W-:Y:S01]  /*5ce0*/  MOV R11, UR5 ;  /* 0x00000005000b7c02 */ /* 0x004fe20008000f00 */
[----:B------:R-:W-:Y:S02]  /*5cf0*/  IMAD.U32 R10, RZ, RZ, UR4 ;  /* 0x00000004ff0a7e24 */ /* 0x000fe4000f8e00ff */
[----:B------:R-:W-:Y:S07]  /*5d00*/  LEPC R20, `(.L_x_99) ;  /* 0x000000001014794e */ /* 0x000fee0000000000 */
[----:B---3-5:R-:W-:Y:S05]  /*5d10*/  CALL.ABS.NOINC R14 ;  /* 0x000000000e007343 */ /* 0x028fea0003c00000 */
.L_x_99:
[----:B------:R-:W1:Y:S01]  /*5d20*/  LDCU.64 UR8, c[0x4][0x80] ;  /* 0x01001000ff0877ac */ /* 0x000e620008000a00 */
[----:B------:R-:W2:Y:S01]  /*5d30*/  LDC.64 R16, c[0x4][R16] ;  /* 0x0100000010107b82 */ /* 0x000ea20000000a00 */
[----:B------:R-:W-:Y:S02]  /*5d40*/  HFMA2 R12, -RZ, RZ, 0, 5.9604644775390625e-08 ;  /* 0x00000001ff0c7431 */ /* 0x000fe400000001ff */
[----:B------:R-:W-:Y:S02]  /*5d50*/  IMAD.MOV.U32 R8, RZ, RZ, 0x70 ;  /* 0x00000070ff087424 */ /* 0x000fe400078e00ff */
[----:B------:R-:W-:Y:S01]  /*5d60*/  IMAD.MOV.U32 R13, RZ, RZ, RZ ;  /* 0x000000ffff0d7224 */ /* 0x000fe200078e00ff */
[----:B------:R-:W3:Y:S01]  /*5d70*/  LDCU.64 UR6, c[0x4][0x88] ;  /* 0x01001100ff0677ac */ /* 0x000ee20008000a00 */
[----:B------:R-:W4:Y:S01]  /*5d80*/  LDCU.64 UR4, c[0x4][0x8] ;  /* 0x01000100ff0477ac */ /* 0x000f220008000a00 */
[----:B-1----:R-:W-:Y:S02]  /*5d90*/  MOV R4, UR8 ;  /* 0x0000000800047c02 */ /* 0x002fe40008000f00 */
[----:B------:R-:W-:Y:S02]  /*5da0*/  MOV R5, UR9 ;  /* 0x0000000900057c02 */ /* 0x000fe40008000f00 */
[----:B---3--:R-:W-:Y:S01]  /*5db0*/  MOV R7, UR7 ;  /* 0x0000000700077c02 */ /* 0x008fe20008000f00 */
[----:B------:R-:W-:Y:S01]  /*5dc0*/  IMAD.U32 R6, RZ, RZ, UR6 ;  /* 0x00000006ff067e24 */ /* 0x000fe2000f8e00ff */
[----:B----4-:R-:W-:Y:S01]  /*5dd0*/  MOV R11, UR5 ;  /* 0x00000005000b7c02 */ /* 0x010fe20008000f00 */
[----:B------:R-:W-:Y:S02]  /*5de0*/  IMAD.U32 R10, RZ, RZ, UR4 ;  /* 0x00000004ff0a7e24 */ /* 0x000fe4000f8e00ff */
[----:B------:R-:W-:Y:S07]  /*5df0*/  LEPC R20, `(.L_x_98) ;  /* 0x000000001014794e */ /* 0x000fee0000000000 */
[----:B--2---:R-:W-:Y:S05]  /*5e00*/  CALL.ABS.NOINC R16 ;  /* 0x0000000010007343 */ /* 0x004fea0003c00000 */
.L_x_98:
[----:B------:R-:W-:Y:S05]  /*5e10*/  BSYNC.RECONVERGENT B6 ;  /* 0x0000000000067941 */ /* 0x000fea0003800200 */
.L_x_97:
[----:B------:R-:W-:Y:S01]  /*5e20*/  ISETP.NE.U32.AND P4, PT, R84, RZ, PT ;  /* 0x000000ff5400720c */ /* 0x000fe20003f85070 */
[----:B------:R-:W-:Y:S01]  /*5e30*/  UISETP.NE.AND UP2, UPT, UR50, URZ, UPT ;  /* 0x000000ff3200728c */ /* 0x000fe2000bf45270 */
[----:B------:R-:W-:Y:S01]  /*5e40*/  ISETP.NE.U32.AND P2, PT, RZ, UR44, PT ;  /* 0x0000002cff007c0c */ /* 0x000fe2000bf45070 */
[----:B------:R-:W-:Y:S01]  /*5e50*/  UISETP.NE.U32.AND UP1, UPT, UR46, URZ, UPT ;  /* 0x000000ff2e00728c */ /* 0x000fe2000bf25070 */
[----:B------:R-:W-:Y:S01]  /*5e60*/  ISETP.NE.AND.EX P4, PT, R85, RZ, PT, P4 ;  /* 0x000000ff5500720c */ /* 0x000fe20003f85340 */
[----:B------:R-:W-:Y:S01]  /*5e70*/  UPLOP3.LUT UP0, UPT, UPT, UPT, UPT, 0x40, 0x4 ;  /* 0x000000000004789c */ /* 0x000fe20003f0e870 */
[----:B------:R-:W-:Y:S01]  /*5e80*/  ISETP.NE.AND.EX P2, PT, RZ, UR45, PT, P2 ;  /* 0x0000002dff007c0c */ /* 0x000fe2000bf45320 */
[----:B------:R-:W-:Y:S01]  /*5e90*/  UISETP.NE.AND.EX UP1, UPT, UR47, URZ, UPT, UP1 ;  /* 0x000000ff2f00728c */ /* 0x000fe2000bf25310 */
[----:B------:R-:W-:Y:S04]  /*5ea0*/  PLOP3.LUT P1, PT, PT, PT, UP2, 0x80, 0x8 ;  /* 0x000000000008781c */ /* 0x000fe80003f2f028 */
[----:B------:R-:W-:Y:S06]  /*5eb0*/  @UP2 UPLOP3.LUT UP0, UPT, UPT, UPT, UP1, 0x80, 0x8 ;  /* 0x000000000008289c */ /* 0x000fec0003f0f010 */
[----:B------:R-:W-:Y:S01]  /*5ec0*/  PLOP3.LUT P0, PT, PT, PT, UP0, 0x80, 0x8 ;  /* 0x000000000008781c */ /* 0x000fe20003f0f008 */
[----:B------:R-:W-:Y:S01]  /*5ed0*/  @!UPT UIADD3 URZ, UPT, UPT, URZ, URZ, URZ ;  /* 0x000000fffffff290 */ /* 0x000fe2000fffe0ff */
[----:B------:R-:W-:Y:S11]  /*5ee0*/  BRA.U !UP1, `(.L_x_100) ;  /* 0x0000000109387547 */ /* 0x000ff6000b800000 */
[----:B------:R-:W-:Y:S01]  /*5ef0*/  UISETP.NE.U32.AND UP0, UPT, UR44, URZ, UPT ;  /* 0x000000ff2c00728c */ /* 0x000fe2000bf05070 */
[----:B------:R-:W-:Y:S02]  /*5f00*/  HFMA2 R0, -RZ, RZ, 0, 5.9604644775390625e-08 ;  /* 0x00000001ff007431 */ /* 0x000fe400000001ff */
[----:B------:R-:W-:Y:S01]  /*5f10*/  IMAD.MOV.U32 R89, RZ, RZ, 0x1 ;  /* 0x00000001ff597424 */ /* 0x000fe200078e00ff */
[----:B------:R-:W-:Y:S06]  /*5f20*/  UISETP.NE.AND.EX UP0, UPT, UR45, URZ, UPT, UP0 ;  /* 0x000000ff2d00728c */ /* 0x000fec000bf05300 */
        /* <DEDUP_REMOVED lines=9> */
[----:B-12---:R-:W-:Y:S02]  /*5fc0*/  @!P3 IMAD.U32 R49, RZ, RZ, UR4 ;  /* 0x00000004ff31be24 */ /* 0x006fe4000f8e00ff */
.L_x_100:
[----:B------:R-:W-:Y:S05]  /*5fd0*/  @!P4 BRA `(.L_x_101) ;  /* 0x000000000020c947 */ /* 0x000fea0003800000 */
[----:B------:R-:W-:Y:S04]  /*5fe0*/  ISETP.NE.U32.AND P3, PT, R82, RZ, PT ;  /* 0x000000ff5200720c */ /* 0x000fe80003f65070 */
[----:B------:R-:W-:Y:S11]  /*5ff0*/  ISETP.NE.AND.EX P3, PT, R83, RZ, PT, P3 ;  /* 0x000000ff5300720c */ /* 0x000ff60003f65330 */
[----:B------:R-:W-:Y:S02]  /*6000*/  @!UPT UIADD3 URZ, UPT, UPT, URZ, URZ, URZ ;  /* 0x000000fffffff290 */ /* 0x000fe4000fffe0ff */
[----:B------:R-:W1:Y:S01]  /*6010*/  @P3 LDC.64 R4, c[0x0][0xaa8] ;  /* 0x0002aa00ff043b82 */ /* 0x000e620000000a00 */
[----:B------:R-:W-:Y:S04]  /*6020*/  @P3 IMAD R0, R84, UR36, RZ ;  /* 0x0000002454003c24 */ /* 0x000fe8000f8e02ff */
[----:B-1----:R-:W-:Y:S05]  /*6030*/  @P3 IMAD.WIDE R4, R0, 0x4, R4 ;  /* 0x0000000400043825 */ /* 0x002fea00078e0204 */
[----:B-----5:R1:W5:Y:S02]  /*6040*/  @P3 LDG.E R46, desc[UR38][R4.64] ;  /* 0x00000026042e3981 */ /* 0x020364000c1e1900 */
[----:B-1----:R-:W2:Y:S02]  /*6050*/  @!P3 LDC R46, c[0x0][0xaa0] ;  /* 0x0002a800ff2ebb82 */ /* 0x002ea40000000800 */
.L_x_101:
[----:B-----5:R-:W-:Y:S01]  /*6060*/  FSETP.NEU.AND P3, PT, R49, RZ, PT ;  /* 0x000000ff3100720b */ /* 0x020fe20003f6d000 */
[----:B------:R-:W-:Y:S01]  /*6070*/  BSSY B1, `(.L_x_102) ;  /* 0x0000067000017945 */ /* 0x000fe20003800000 */
[----:B------:R-:W-:Y:S01]  /*6080*/  SEL R5, RZ, 0xffffffff, P2 ;  /* 0xffffffffff057807 */ /* 0x000fe20001000000 */
[----:B------:R-:W-:Y:S01]  /*6090*/  IMAD.MOV.U32 R112, RZ, RZ, 0x1 ;  /* 0x00000001ff707424 */ /* 0x000fe200078e00ff */
[----:B------:R-:W-:Y:S01]  /*60a0*/  @P1 LOP3.LUT P2, RZ, R89, 0xff, RZ, 0xc0, !PT ;  /* 0x000000ff59ff1812 */ /* 0x000fe2000784c0ff */
[----:B------:R-:W-:Y:S01]  /*60b0*/  IMAD R47, R44, 0x80, R45 ;  /* 0x000000802c2f7824 */ /* 0x000fe200078e022d */
[----:B------:R-:W-:Y:S01]  /*60c0*/  @P1 SEL R0, RZ, 0xffffffff, P3 ;  /* 0xffffffffff001807 */ /* 0x000fe20001800000 */
[C---:B------:R-:W-:Y:S01]  /*60d0*/  IMAD.IADD R108, R102.reuse, 0x1, R91 ;  /* 0x00000001666c7824 */ /* 0x040fe200078e025b */
[----:B------:R-:W-:Y:S01]  /*60e0*/  LOP3.LUT R101, R101, 0x1, RZ, 0x3c, !PT ;  /* 0x0000000165657812 */ /* 0x000fe200078e3cff */
[----:B------:R-:W-:Y:S01]  /*60f0*/  IMAD.IADD R106, R102, 0x1, R95 ;  /* 0x00000001666a7824 */ /* 0x000fe200078e025f */
[----:B------:R-:W-:Y:S01]  /*6100*/  @P0 SEL R0, R5, R0, !P2 ;  /* 0x0000000005000207 */ /* 0x000fe20005000000 */
[----:B------:R-:W-:Y:S01]  /*6110*/  IMAD.MOV.U32 R111, RZ, RZ, RZ ;  /* 0x000000ffff6f7224 */ /* 0x000fe200078e00ff */
[----:B------:R-:W-:Y:S01]  /*6120*/  LEA R110, R44, UR48, 0x3 ;  /* 0x000000302c6e7c11 */ /* 0x000fe2000f8e18ff */
[----:B------:R-:W-:Y:S01]  /*6130*/  IMAD.MOV.U32 R80, RZ, RZ, RZ ;  /* 0x000000ffff507224 */ /* 0x000fe200078e00ff */
[----:B------:R-:W-:Y:S02]  /*6140*/  @P1 LOP3.LUT R0, R0, 0x1, RZ, 0xc0, !PT ;  /* 0x0000000100001812 */ /* 0x000fe400078ec0ff */
[----:B------:R-:W-:Y:S02]  /*6150*/  CS2R R78, SRZ ;  /* 0x00000000004e7805 */ /* 0x000fe4000001ff00 */
[----:B------:R-:W-:Y:S02]  /*6160*/  SHF.L.U32 R3, R100, 0x1f, RZ ;  /* 0x0000001f64037819 */ /* 0x000fe400000006ff */
[----:B------:R-:W-:Y:S02]  /*6170*/  CS2R R76, SRZ ;  /* 0x00000000004c7805 */ /* 0x000fe4000001ff00 */
[----:B------:R-:W-:Y:S02]  /*6180*/  ISETP.NE.U32.OR P5, PT, R0, 0x1, !P1 ;  /* 0x000000010000780c */ /* 0x000fe40004fa5470 */
[----:B------:R-:W-:Y:S02]  /*6190*/  CS2R R74, SRZ ;  /* 0x00000000004a7805 */ /* 0x000fe4000001ff00 */
[----:B------:R-:W-:Y:S02]  /*61a0*/  PLOP3.LUT P2, PT, PT, PT, UP1, 0x80, 0x8 ;  /* 0x000000000008781c */ /* 0x000fe40003f4f018 */
[----:B------:R-:W-:Y:S02]  /*61b0*/  CS2R R72, SRZ ;  /* 0x0000000000487805 */ /* 0x000fe4000001ff00 */
[----:B------:R-:W-:Y:S02]  /*61c0*/  LOP3.LUT P4, R105, R89, 0xff, RZ, 0xc0, !PT ;  /* 0x000000ff59697812 */ /* 0x000fe4000788c0ff */
[----:B------:R-:W-:Y:S02]  /*61d0*/  CS2R R70, SRZ ;  /* 0x0000000000467805 */ /* 0x000fe4000001ff00 */
[----:B------:R-:W-:Y:S02]  /*61e0*/  SEL R0, RZ, 0xffffffff, P3 ;  /* 0xffffffffff007807 */ /* 0x000fe40001800000 */
[----:B------:R-:W-:Y:S02]  /*61f0*/  CS2R R68, SRZ ;  /* 0x0000000000447805 */ /* 0x000fe4000001ff00 */
[----:B------:R-:W-:Y:S02]  /*6200*/  P2R R109, PR, RZ, 0x20 ;  /* 0x00000020ff6d7803 */ /* 0x000fe40000000000 */
[----:B------:R-:W-:Y:S02]  /*6210*/  CS2R R66, SRZ ;  /* 0x0000000000427805 */ /* 0x000fe4000001ff00 */
[----:B------:R-:W-:Y:S02]  /*6220*/  CS2R R64, SRZ ;  /* 0x0000000000407805 */ /* 0x000fe4000001ff00 */
[----:B------:R-:W-:Y:S02]  /*6230*/  CS2R R62, SRZ ;  /* 0x00000000003e7805 */ /* 0x000fe4000001ff00 */
[----:B------:R-:W-:Y:S02]  /*6240*/  CS2R R60, SRZ ;  /* 0x00000000003c7805 */ /* 0x000fe4000001ff00 */
[----:B------:R-:W-:Y:S02]  /*6250*/  @P5 SHF.L.U32 R4, R101, 0x1f, RZ ;  /* 0x0000001f65045819 */ /* 0x000fe400000006ff */
[----:B------:R-:W-:Y:S02]  /*6260*/  CS2R R58, SRZ ;  /* 0x00000000003a7805 */ /* 0x000fe4000001ff00 */
[----:B------:R-:W-:Y:S02]  /*6270*/  @P2 SEL R0, R5, R0, !P4 ;  /* 0x0000000005002207 */ /* 0x000fe40006000000 */
[----:B------:R-:W-:Y:S01]  /*6280*/  CS2R R56, SRZ ;  /* 0x0000000000387805 */ /* 0x000fe2000001ff00 */
[----:B------:R-:W1:Y:S01]  /*6290*/  @P5 SYNCS.PHASECHK.TRANS64.TRYWAIT P1, [UR48+0x90], R4 ;  /* 0x00009004ff0055a7 */ /* 0x000e620008021130 */
[----:B------:R-:W-:Y:S02]  /*62a0*/  CS2R R54, SRZ ;  /* 0x0000000000367805 */ /* 0x000fe4000001ff00 */
[----:B------:R-:W-:Y:S02]  /*62b0*/  LOP3.LUT R0, R0, 0x1, RZ, 0xc0, !PT ;  /* 0x0000000100007812 */ /* 0x000fe400078ec0ff */
[----:B------:R-:W-:Y:S02]  /*62c0*/  CS2R R52, SRZ ;  /* 0x0000000000347805 */ /* 0x000fe4000001ff00 */
[----:B------:R-:W-:Y:S01]  /*62d0*/  CS2R R50, SRZ ;  /* 0x0000000000327805 */ /* 0x000fe2000001ff00 */
[----:B------:R-:W-:Y:S01]  /*62e0*/  IMAD.MOV.U32 R48, RZ, RZ, RZ ;  /* 0x000000ffff307224 */ /* 0x000fe200078e00ff */
[----:B------:R-:W-:Y:S04]  /*62f0*/  ISETP.NE.U32.AND P2, PT, R0, 0x1, PT ;  /* 0x000000010000780c */ /* 0x000fe80003f45070 */
[----:B------:R-:W-:Y:S01]  /*6300*/  P2R R113, PR, RZ, 0x4 ;  /* 0x00000004ff717803 */ /* 0x000fe20000000000 */
[----:B------:R3:W4:Y:S01]  /*6310*/  SYNCS.PHASECHK.TRANS64.TRYWAIT P0, [R110+URZ+0x100], R3 ;  /* 0x000100036e0075a7 */ /* 0x00072200080011ff */
[----:B-1----:R-:W-:Y:S01]  /*6320*/  @P5 SEL R112, RZ, 0x1, !P1 ;  /* 0x00000001ff705807 */ /* 0x002fe20004800000 */
[----:B---3--:R-:W-:Y:S06]  /*6330*/  @!P5 BRA `(.L_x_103) ;  /* 0x0000000000e8d947 */ /* 0x008fec0003800000 */
[----:B------:R-:W-:Y:S01]  /*6340*/  IMAD.MOV.U32 R48, RZ, RZ, RZ ;  /* 0x000000ffff307224 */ /* 0x000fe200078e00ff */
[----:B------:R-:W-:Y:S01]  /*6350*/  ISETP.NE.AND P1, PT, R112, RZ, PT ;  /* 0x000000ff7000720c */ /* 0x000fe20003f25270 */
[----:B------:R-:W-:Y:S01]  /*6360*/  BSSY B0, `(.L_x_104) ;  /* 0x0000014000007945 */ /* 0x000fe20003800000 */
[----:B------:R-:W-:Y:S02]  /*6370*/  CS2R R50, SRZ ;  /* 0x0000000000327805 */ /* 0x000fe4000001ff00 */
        /* <DEDUP_REMOVED lines=13> */
[----:B------:R-:W-:Y:S01]  /*6450*/  CS2R R78, SRZ ;  /* 0x00000000004e7805 */ /* 0x000fe2000001ff00 */
[----:B------:R-:W-:Y:S06]  /*6460*/  @P1 BRA `(.L_x_105) ;  /* 0x00000000000c1947 */ /* 0x000fec0003800000 */
[----:B------:R-:W-:Y:S04]  /*6470*/  SHF.L.U32 R5, R101, 0x1f, RZ ;  /* 0x0000001f65057819 */ /* 0x000fe800000006ff */
[----:B------:R-:W1:Y:S02]  /*6480*/  SYNCS.PHASECHK.TRANS64.TRYWAIT P1, [UR48+0x90], R5 ;  /* 0x00009005ff0075a7 */ /* 0x000e640008021130 */
[----:B-1----:R-:W-:Y:S05]  /*6490*/  @!P1 BRA `(.L_x_106) ;  /* 0x0000004400549947 */ /* 0x002fea0003800000 */
.L_x_105:
[----:B------:R-:W-:Y:S05]  /*64a0*/  BSYNC B0 ;  /* 0x0000000000007941 */ /* 0x000fea0003800000 */
.L_x_104:
[----:B------:R-:W-:Y:S01]  /*64b0*/  ISETP.NE.AND P1, PT, R113, RZ, PT ;  /* 0x000000ff7100720c */ /* 0x000fe20003f25270 */
[----:B------:R-:W-:Y:S11]  /*64c0*/  HFMA2 R111, -RZ, RZ, 0, 5.9604644775390625e-08 ;  /* 0x00000001ff6f7431 */ /* 0x000ff600000001ff */
[----:B------:R-:W-:Y:S01]  /*64d0*/  @!UPT UIADD3 URZ, UPT, UPT, URZ, URZ, URZ ;  /* 0x000000fffffff290 */ /* 0x000fe2000fffe0ff */
[----:B------:R3:W1:Y:S04]  /*64e0*/  @P1 LDS R80, [R106+0xe00] ;  /* 0x000e00006a501984 */ /* 0x0006680000000800 */
[----:B------:R3:W1:Y:S04]  /*64f0*/  @P1 LDS R48, [R97+UR48+0x200] ;  /* 0x0002003061301984 */ /* 0x0006680008000800 */
[----:B------:R3:W1:Y:S04]  /*6500*/  @P1 LDS R50, [R108+0x200] ;  /* 0x000200006c321984 */ /* 0x0006680000000800 */
[----:B------:R3:W1:Y:S04]  /*6510*/  @P1 LDS R51, [R95] ;  /* 0x000000005f331984 */ /* 0x0006680000000800 */
[----:B------:R3:W1:Y:S04]  /*6520*/  @P1 LDS R52, [R106] ;  /* 0x000000006a341984 */ /* 0x0006680000000800 */
[----:B------:R3:W1:Y:S04]  /*6530*/  @P1 LDS R53, [R97+UR48+0x400] ;  /* 0x0004003061351984 */ /* 0x0006680008000800 */
[----:B------:R3:W1:Y:S04]  /*6540*/  @P1 LDS R54, [R108+0x400] ;  /* 0x000400006c361984 */ /* 0x0006680000000800 */
[----:B------:R3:W1:Y:S04]  /*6550*/  @P1 LDS R55, [R95+0x200] ;  /* 0x000200005f371984 */ /* 0x0006680000000800 */
[----:B------:R3:W1:Y:S04]  /*6560*/  @P1 LDS R56, [R106+0x200] ;  /* 0x000200006a381984 */ /* 0x0006680000000800 */
        /* <DEDUP_REMOVED lines=22> */
[----:B------:R3:W1:Y:S02]  /*66d0*/  @P1 LDS R79, [R95+0xe00] ;  /* 0x000e00005f4f1984 */ /* 0x0006640000000800 */
.L_x_103:
[----:B------:R-:W-:Y:S05]  /*66e0*/  BSYNC B1 ;  /* 0x0000000000017941 */ /* 0x000fea0003800000 */
.L_x_102:
[----:B-1----:R-:W-:Y:S04]  /*66f0*/  SHF.R.U32.HI R5, RZ, 0x15, R47 ;  /* 0x00000015ff057819 */ /* 0x002fe8000001162f */
[----:B------:R-:W-:Y:S01]  /*6700*/  LOP3.LUT P1, RZ, R5, 0x3, R94, 0x48, !PT ;  /* 0x0000000305ff7812 */ /* 0x000fe2000782485e */
[----:B------:R-:W-:Y:S01]  /*6710*/  @!UPT UIADD3 URZ, UPT, UPT, URZ, URZ, URZ ;  /* 0x000000fffffff290 */ /* 0x000fe2000fffe0ff */
[----:B----4-:R-:W-:Y:S11]  /*6720*/  @P0 BRA `(.L_x_107) ;  /* 0x0000000000080947 */ /* 0x010ff60003800000 */
[----:B------:R-:W1:Y:S02]  /*6730*/  SYNCS.PHASECHK.TRANS64.TRYWAIT P0, [R110+URZ+0x100], R3 ;  /* 0x000100036e0075a7 */ /* 0x000e6400080011ff */
[----:B-1----:R-:W-:Y:S05]  /*6740*/  @!P0 BRA `(.L_x_108) ;  /* 0x0000004000c08947 */ /* 0x002fea0003800000 */
.L_x_107:
[----:B------:R-:W-:Y:S05]  /*6750*/  @!P1 BRA `(.L_x_109) ;  /* 0x0000000000409947 */ /* 0x000fea0003800000 */
[----:B------:R-:W4:Y:S01]  /*6760*/  LDCU.64 UR8, c[0x4][0x70] ;  /* 0x01000e00ff0877ac */ /* 0x000f220008000a00 */
[----:B------:R-:W-:Y:S01]  /*6770*/  MOV R15, 0x0 ;  /* 0x00000000000f7802 */ /* 0x000fe20000000f00 */
[----:B------:R-:W-:Y:S02]  /*6780*/  HFMA2 R12, -RZ, RZ, 0, 5.9604644775390625e-08 ;  /* 0x00000001ff0c7431 */ /* 0x000fe400000001ff */
[----:B------:R-:W-:Y:S02]  /*6790*/  IMAD.MOV.U32 R8, RZ, RZ, 0x192 ;  /* 0x00000192ff087424 */ /* 0x000fe400078e00ff */
[----:B------:R-:W-:Y:S01]  /*67a0*/  IMAD.MOV.U32 R13, RZ, RZ, RZ ;  /* 0x000000ffff0d7224 */ /* 0x000fe200078e00ff */
[----:B------:R-:W5:Y:S01]  /*67b0*/  LDCU.64 UR6, c[0x4][0x78] ;  /* 0x01000f00ff0677ac */ /* 0x000f620008000a00 */
[----:B------:R-:W1:Y:S01]  /*67c0*/  LDC.64 R14, c[0x4][R15] ;  /* 0x010000000f0e7b82 */ /* 0x000e620000000a00 */
[----:B------:R-:W2:Y:S01]  /*67d0*/  LDCU.64 UR4, c[0x4][0x10] ;  /* 0x01000200ff0477ac */ /* 0x000ea20008000a00 */
[----:B----4-:R-:W-:Y:S01]  /*67e0*/  MOV R5, UR9 ;  /* 0x0000000900057c02 */ /* 0x010fe20008000f00 */
[----:B------:R-:W-:Y:S01]  /*67f0*/  IMAD.U32 R4, RZ, RZ, UR8 ;  /* 0x00000008ff047e24 */ /* 0x000fe2000f8e00ff */
[----:B-----5:R-:W-:Y:S01]  /*6800*/  MOV R7, UR7 ;  /* 0x0000000700077c02 */ /* 0x020fe20008000f00 */
[----:B------:R-:W-:Y:S01]  /*6810*/  IMAD.U32 R6, RZ, RZ, UR6 ;  /* 0x00000006ff067e24 */ /* 0x000fe2000f8e00ff */
[----:B--2---:R-:W-:Y:S01]  /*6820*/  MOV R11, UR5 ;  /* 0x00000005000b7c02 */ /* 0x004fe20008000f00 */
[----:B------:R-:W-:Y:S02]  /*6830*/  IMAD.U32 R10, RZ, RZ, UR4 ;  /* 0x00000004ff0a7e24 */ /* 0x000fe4000f8e00ff */
[----:B------:R-:W-:Y:S07]  /*6840*/  LEPC R20, `(.L_x_109) ;  /* 0x000000001014794e */ /* 0x000fee0000000000 */
[----:B-1-3--:R-:W-:Y:S05]  /*6850*/  CALL.ABS.NOINC R14 ;  /* 0x000000000e007343 */ /* 0x00afea0003c00000 */
.L_x_109:
[----:B------:R-:W-:Y:S05]  /*6860*/  WARPSYNC.ALL ;  /* 0x0000000000007948 */ /* 0x000fea0003800000 */
[----:B------:R-:W-:Y:S01]  /*6870*/  R2UR UR4, R47 ;  /* 0x000000002f0472ca */ /* 0x000fe200000e0000 */
[----:B------:R-:W-:Y:S01]  /*6880*/  BSSY.RECONVERGENT B0, `(.L_x_110) ;  /* 0x0000083000007945 */ /* 0x000fe20003800200 */
[----:B------:R-:W-:Y:S11]  /*6890*/  ISETP.NE.AND P0, PT, R103, RZ, PT ;  /* 0x000000ff6700720c */ /* 0x000ff60003f05270 */
[----:B------:R-:W2:Y:S02]  /*68a0*/  LDTM.x32 R4, tmem[UR4] ;  /* 0x00000004000479ee */ /* 0x000ea400082c0000 */
[C---:B--2---:R-:W-:Y:S01]  /*68b0*/  FMUL R4, R46.reuse, R4 ;  /* 0x000000042e047220 */ /* 0x044fe20000400000 */
[C---:B------:R-:W-:Y:S01]  /*68c0*/  FMUL R5, R46.reuse, R5 ;  /* 0x000000052e057220 */ /* 0x040fe20000400000 */
[C---:B------:R-:W-:Y:S01]  /*68d0*/  FMUL R6, R46.reuse, R6 ;  /* 0x000000062e067220 */ /* 0x040fe20000400000 */
[C---:B------:R-:W-:Y:S01]  /*68e0*/  FMUL R7, R46.reuse, R7 ;  /* 0x000000072e077220 */ /* 0x040fe20000400000 */
[C---:B------:R-:W-:Y:S01]  /*68f0*/  FFMA R4, R49.reuse, R48, R4 ;  /* 0x0000003031047223 */ /* 0x040fe20000000004 */
[C---:B------:R-:W-:Y:S01]  /*6900*/  FFMA R5, R49.reuse, R50, R5 ;  /* 0x0000003231057223 */ /* 0x040fe20000000005 */
[C---:B------:R-:W-:Y:S01]  /*6910*/  FFMA R6, R49.reuse, R51, R6 ;  /* 0x0000003331067223 */ /* 0x040fe20000000006 */
[C---:B------:R-:W-:Y:S01]  /*6920*/  FFMA R7, R49.reuse, R52, R7 ;  /* 0x0000003431077223 */ /* 0x040fe20000000007 */
[C---:B------:R-:W-:Y:S01]  /*6930*/  FMUL R8, R46.reuse, R8 ;  /* 0x000000082e087220 */ /* 0x040fe20000400000 */
[----:B------:R2:W-:Y:S01]  /*6940*/  STS [R97+UR48+0x200], R4 ;  /* 0x0002000461007988 */ /* 0x0005e20008000830 */
[C---:B------:R-:W-:Y:S01]  /*6950*/  FMUL R9, R46.reuse, R9 ;  /* 0x000000092e097220 */ /* 0x040fe20000400000 */
[C---:B------:R-:W-:Y:S01]  /*6960*/  FMUL R10, R46.reuse, R10 ;  /* 0x0000000a2e0a7220 */ /* 0x040fe20000400000 */
[C---:B------:R-:W-:Y:S01]  /*6970*/  FFMA R8, R49.reuse, R53, R8 ;  /* 0x0000003531087223 */ /* 0x040fe20000000008 */
[----:B------:R2:W-:Y:S01]  /*6980*/  STS [R108+0x200], R5 ;  /* 0x000200056c007388 */ /* 0x0005e20000000800 */
[C---:B------:R-:W-:Y:S01]  /*6990*/  FFMA R9, R49.reuse, R54, R9 ;  /* 0x0000003631097223 */ /* 0x040fe20000000009 */
[C---:B------:R-:W-:Y:S01]  /*69a0*/  FFMA R10, R49.reuse, R55, R10 ;  /* 0x00000037310a7223 */ /* 0x040fe2000000000a */
[C---:B------:R-:W-:Y:S01]  /*69b0*/  FMUL R11, R46.reuse, R11 ;  /* 0x0000000b2e0b7220 */ /* 0x040fe20000400000 */
[----:B------:R2:W-:Y:S01]  /*69c0*/  STS [R95], R6 ;  /* 0x000000065f007388 */ /* 0x0005e20000000800 */
[C---:B------:R-:W-:Y:S01]  /*69d0*/  FMUL R12, R46.reuse, R12 ;  /* 0x0000000c2e0c7220 */ /* 0x040fe20000400000 */
[C---:B------:R-:W-:Y:S01]  /*69e0*/  FMUL R13, R46.reuse, R13 ;  /* 0x0000000d2e0d7220 */ /* 0x040fe20000400000 */
[C---:B------:R-:W-:Y:S01]  /*69f0*/  FFMA R11, R49.reuse, R56, R11 ;  /* 0x00000038310b7223 */ /* 0x040fe2000000000b */
[----:B------:R2:W-:Y:S01]  /*6a00*/  STS [R106], R7 ;  /* 0x000000076a007388 */ /* 0x0005e20000000800 */
        /* <DEDUP_REMOVED lines=11> */
[----:B------:R2:W-:Y:S01]  /*6ac0*/  STS [R95+0x200], R10 ;  /* 0x0002000a5f007388 */ /* 0x0005e20000000800 */
[C---:B------:R-:W-:Y:S01]  /*6ad0*/  FMUL R18, R46.reuse, R18 ;  /* 0x000000122e127220 */ /* 0x040fe20000400000 */
[C---:B------:R-:W-:Y:S01]  /*6ae0*/  FMUL R19, R46.reuse, R19 ;  /* 0x000000132e137220 */ /* 0x040fe20000400000 */
[C---:B------:R-:W-:Y:S01]  /*6af0*/  FFMA R17, R49.reuse, R62, R17 ;  /* 0x0000003e31117223 */ /* 0x040fe20000000011 */
[----:B------:R2:W-:Y:S01]  /*6b00*/  STS [R106+0x200], R11 ;  /* 0x0002000b6a007388 */ /* 0x0005e20000000800 */
        /* <DEDUP_REMOVED lines=42> */
[----:B------:R-:W-:Y:S01]  /*6db0*/  FMUL R35, R46, R35 ;  /* 0x000000232e237220 */ /* 0x000fe20000400000 */
[----:B------:R2:W-:Y:S03]  /*6dc0*/  STS [R95+0x800], R22 ;  /* 0x000800165f007388 */ /* 0x0005e60000000800 */
[----:B------:R-:W-:Y:S01]  /*6dd0*/  FFMA R35, R49, R80, R35 ;  /* 0x0000005031237223 */ /* 0x000fe20000000023 */
[----:B------:R2:W-:Y:S04]  /*6de0*/  STS [R106+0x800], R23 ;  /* 0x000800176a007388 */ /* 0x0005e80000000800 */
[----:B------:R2:W-:Y:S04]  /*6df0*/  STS [R97+UR48+0xc00], R24 ;  /* 0x000c001861007988 */ /* 0x0005e80008000830 */
[----:B------:R2:W-:Y:S04]  /*6e00*/  STS [R108+0xc00], R25 ;  /* 0x000c00196c007388 */ /* 0x0005e80000000800 */
[----:B------:R2:W-:Y:S04]  /*6e10*/  STS [R95+0xa00], R26 ;  /* 0x000a001a5f007388 */ /* 0x0005e80000000800 */
        /* <DEDUP_REMOVED lines=8> */
[----:B------:R2:W-:Y:S01]  /*6ea0*/  STS [R106+0xe00], R35 ;  /* 0x000e00236a007388 */ /* 0x0005e20000000800 */
[----:B------:R-:W-:Y:S01]  /*6eb0*/  @!PT LDS RZ, [RZ] ;  /* 0x00000000fffff984 */ /* 0x000fe20000000800 */
[----:B------:R-:W-:Y:S01]  /*6ec0*/  @!PT LDS RZ, [RZ] ;  /* 0x00000000fffff984 */ /* 0x000fe20000000800 */
[----:B------:R-:W-:Y:S01]  /*6ed0*/  @!PT LDS RZ, [RZ] ;  /* 0x00000000fffff984 */ /* 0x000fe20000000800 */
[----:B------:R-:W-:Y:S01]  /*6ee0*/  @!PT LDS RZ, [RZ] ;  /* 0x00000000fffff984 */ /* 0x000fe20000000800 */
[----:B------:R4:W-:Y:S06]  /*6ef0*/  MEMBAR.ALL.CTA ;  /* 0x0000000000007992 */ /* 0x0009ec0000008000 */
[----:B----4-:R-:W4:Y:S02]  /*6f00*/  FENCE.VIEW.ASYNC.S ;  /* 0x00000000000073c6 */ /* 0x010f240000000000 */
[----:B----4-:R-:W-:Y:S06]  /*6f10*/  BAR.SYNC.DEFER_BLOCKING 0x1, 0x80 ;  /* 0x0042000000007b1d */ /* 0x010fec0000010000 */
[----:B------:R-:W-:Y:S05]  /*6f20*/  @P0 BRA `(.L_x_111) ;  /* 0x0000000000600947 */ /* 0x000fea0003800000 */
[----:B------:R-:W-:Y:S02]  /*6f30*/  UIADD3 UR4, UPT, UPT, UR48, 0x200, URZ ;  /* 0x0000020030047890 */ /* 0x000fe4000fffe0ff */
[----:B------:R-:W-:Y:S01]  /*6f40*/  UIADD3 UR16, UP0, UPT, UR52, 0x880, URZ ;  /* 0x0000088034107890 */ /* 0x000fe2000ff1e0ff */
[----:B------:R-:W-:Y:S01]  /*6f50*/  UMOV UR43, UR36 ;  /* 0x00000024002b7c82 */ /* 0x000fe20008000000 */
[----:B------:R-:W-:Y:S02]  /*6f60*/  UIADD3 UR13, UPT, UPT, UR41, 0x20, URZ ;  /* 0x00000020290d7890 */ /* 0x000fe4000fffe0ff */
[----:B------:R-:W-:Y:S01]  /*6f70*/  MOV R96, UR4 ;  /* 0x0000000400607c02 */ /* 0x000fe20008000f00 */
[----:B------:R-:W-:Y:S02]  /*6f80*/  UIADD3.X UR17, UPT, UPT, URZ, UR53, URZ, UP0, !UPT ;  /* 0x00000035ff117290 */ /* 0x000fe400087fe4ff */
[----:B------:R-:W-:Y:S01]  /*6f90*/  UIADD3 UR12, UPT, UPT, UR48, 0x1200, URZ ;  /* 0x00001200300c7890 */ /* 0x000fe2000fffe0ff */
[----:B------:R-:W-:Y:S01]  /*6fa0*/  R2UR UR40, R96 ;  /* 0x00000000602872ca */ /* 0x000fe200000e0000 */
[----:B------:R-:W-:Y:S01]  /*6fb0*/  UMOV UR14, UR42 ;  /* 0x0000002a000e7c82 */ /* 0x000fe20008000000 */
[----:B------:R-:W-:Y:S01]  /*6fc0*/  UMOV UR15, UR36 ;  /* 0x00000024000f7c82 */ /* 0x000fe20008000000 */
[----:B------:R-:W-:Y:S02]  /*6fd0*/  UIADD3 UR9, UPT, UPT, UR41, 0x40, URZ ;  /* 0x0000004029097890 */ /* 0x000fe4000fffe0ff */
[----:B------:R-:W-:Y:S01]  /*6fe0*/  UIADD3 UR8, UPT, UPT, UR48, 0x2200, URZ ;  /* 0x0000220030087890 */ /* 0x000fe2000fffe0ff */
[----:B------:R-:W-:Y:S01]  /*6ff0*/  UMOV UR10, UR42 ;  /* 0x0000002a000a7c82 */ /* 0x000fe20008000000 */
[----:B------:R-:W-:Y:S01]  /*7000*/  UMOV UR11, UR36 ;  /* 0x00000024000b7c82 */ /* 0x000fe20008000000 */
[----:B------:R-:W-:Y:S02]  /*7010*/  UIADD3 UR5, UPT, UPT, UR41, 0x60, URZ ;  /* 0x0000006029057890 */ /* 0x000fe4000fffe0ff */
[----:B------:R-:W-:Y:S03]  /*7020*/  UIADD3 UR4, UPT, UPT, UR48, 0x3200, URZ ;  /* 0x0000320030047890 */ /* 0x000fe6000fffe0ff */
[----:B------:R4:W-:Y:S01]  /*7030*/  UTMASTG.3D [UR40], [UR16] ;  /* 0x00000028100073b5 */ /* 0x0009e20008010000 */
[----:B------:R-:W-:Y:S01]  /*7040*/  UMOV UR6, UR42 ;  /* 0x0000002a00067c82 */ /* 0x000fe20008000000 */
[----:B------:R-:W-:Y:S01]  /*7050*/  UMOV UR7, UR36 ;  /* 0x0000002400077c82 */ /* 0x000fe20008000000 */
[----:B------:R4:W-:Y:S01]  /*7060*/  UTMASTG.3D [UR12], [UR16] ;  /* 0x0000000c100073b5 */ /* 0x0009e20008010000 */
[----:B------:R4:W-:Y:S02]  /*7070*/  UTMASTG.3D [UR8], [UR16] ;  /* 0x00000008100073b5 */ /* 0x0009e40008010000 */
[----:B------:R4:W-:Y:S01]  /*7080*/  UTMASTG.3D [UR4], [UR16] ;  /* 0x00000004100073b5 */ /* 0x0009e20008010000 */
[----:B------:R0:W-:Y:S01]  /*7090*/  UTMACMDFLUSH ;  /* 0x00000000000079b7 */ /* 0x0001e20000000000 */
[----:B----4-:R-:W-:Y:S04]  /*70a0*/  DEPBAR.LE SB0, 0x1 ;  /* 0x000080400000791a */ /* 0x010fe80000000000 */
.L_x_111:
[----:B------:R-:W-:Y:S05]  /*70b0*/  BSYNC.RECONVERGENT B0 ;  /* 0x0000000000007941 */ /* 0x000fea0003800200 */
.L_x_110:
[----:B------:R-:W-:Y:S01]  /*70c0*/  BAR.SYNC.DEFER_BLOCKING 0x1, 0x80 ;  /* 0x0042000000007b1d */ /* 0x000fe20000010000 */
[----:B------:R-:W-:Y:S01]  /*70d0*/  ISETP.NE.AND P1, PT, R109, RZ, PT ;  /* 0x000000ff6d00720c */ /* 0x000fe20003f25270 */
[----:B------:R-:W-:Y:S01]  /*70e0*/  UISETP.NE.AND UP0, UPT, UR49, URZ, UPT ;  /* 0x000000ff3100728c */ /* 0x000fe2000bf05270 */
[----:B-1----:R-:W-:Y:S11]  /*70f0*/  LEA R3, R111, UR48, 0x3 ;  /* 0x000000306f037c11 */ /* 0x002ff6000f8e18ff */
[----:B--2---:R-:W-:Y:S01]  /*7100*/  @P1 SHF.L.U32 R4, R101, 0x1f, RZ ;  /* 0x0000001f65041819 */ /* 0x004fe200000006ff */
[----:B------:R-:W-:Y:S06]  /*7110*/  BRA.U !UP0, `(.L_x_112) ;  /* 0x0000000108247547 */ /* 0x000fec000b800000 */
[----:B------:R-:W-:Y:S01]  /*7120*/  IMAD.U32 R5, RZ, RZ, UR51 ;  /* 0x00000033ff057e24 */ /* 0x000fe2000f8e00ff */
[----:B------:R-:W-:Y:S01]  /*7130*/  MOV R0, UR37 ;  /* 0x0000002500007c02 */ /* 0x000fe20008000f00 */
[----:B------:R-:W-:Y:S03]  /*7140*/  UIADD3 UR51, UPT, UPT, UR51, 0x1, URZ ;  /* 0x0000000133337890 */ /* 0x000fe6000fffe0ff */
[----:B------:R-:W-:Y:S01]  /*7150*/  @P1 LEA R5, R5, UR48, 0x3 ;  /* 0x0000003005051c11 */ /* 0x000fe2000f8e18ff */
[----:B------:R-:W-:Y:S04]  /*7160*/  UISETP.NE.AND UP0, UPT, UR51, 0x4, UPT ;  /* 0x000000043300788c */ /* 0x000fe8000bf05270 */
[----:B------:R-:W-:Y:S01]  /*7170*/  @P1 VIADD R5, R5, 0xb0 ;  /* 0x000000b005051836 */ /* 0x000fe20000000000 */
[----:B------:R-:W-:Y:S04]  /*7180*/  USEL UR51, UR51, URZ, UP0 ;  /* 0x000000ff33337287 */ /* 0x000fe80008000000 */
[----:B------:R-:W-:Y:S04]  /*7190*/  @P1 PRMT R0, R0, 0x654, R5 ;  /* 0x0000065400001816 */ /* 0x000fe80000000005 */
[----:B------:R1:W-:Y:S04]  /*71a0*/  @P1 SYNCS.ARRIVE.TRANS64.RED.A1T0 RZ, [R0+URZ], RZ ;  /* 0x000000ff00ff19a7 */ /* 0x0003e800081004ff */
.L_x_112:
[----:B------:R-:W2:Y:S01]  /*71b0*/  @P1 SYNCS.PHASECHK.TRANS64.TRYWAIT P0, [R3+URZ+0x90], R4 ;  /* 0x00009004030015a7 */ /* 0x000ea200080011ff */
[----:B------:R-:W-:Y:S01]  /*71c0*/  BSSY B1, `(.L_x_113) ;  /* 0x0000033000017945 */ /* 0x000fe20003800000 */
[----:B--2---:R-:W-:Y:S03]  /*71d0*/  @P1 SEL R112, RZ, 0x1, !P0 ;  /* 0x00000001ff701807 */ /* 0x004fe60004000000 */
[----:B------:R-:W-:Y:S05]  /*71e0*/  @!P1 BRA `(.L_x_114) ;  /* 0x0000000000c09947 */ /* 0x000fea0003800000 */
[----:B------:R-:W-:Y:S01]  /*71f0*/  ISETP.NE.AND P0, PT, R112, RZ, PT ;  /* 0x000000ff7000720c */ /* 0x000fe20003f05270 */
[----:B------:R-:W-:Y:S01]  /*7200*/  BSSY B0, `(.L_x_115) ;  /* 0x0000009000007945 */ /* 0x000fe20003800000 */
[----:B------:R-:W-:Y:S11]  /*7210*/  ISETP.NE.AND P1, PT, R113, RZ, PT ;  /* 0x000000ff7100720c */ /* 0x000ff60003f25270 */
[----:B------:R-:W-:Y:S02]  /*7220*/  @!UPT UIADD3 URZ, UPT, UPT, URZ, URZ, URZ ;  /* 0x000000fffffff290 */ /* 0x000fe4000fffe0ff */
[C---:B------:R-:W-:Y:S02]  /*7230*/  @P1 IMAD R5, R111.reuse, 0x4000, R91 ;  /* 0x000040006f051824 */ /* 0x040fe400078e025b */
[----:B------:R-:W-:Y:S01]  /*7240*/  @P1 IMAD R4, R111, 0x4000, R108 ;  /* 0x000040006f041824 */ /* 0x000fe200078e026c */
[----:B------:R-:W-:Y:S06]  /*7250*/  @P0 BRA `(.L_x_116) ;  /* 0x00000000000c0947 */ /* 0x000fec0003800000 */
[----:B-1----:R-:W-:Y:S04]  /*7260*/  SHF.L.U32 R0, R101, 0x1f, RZ ;  /* 0x0000001f65007819 */ /* 0x002fe800000006ff */
[----:B------:R-:W1:Y:S02]  /*7270*/  SYNCS.PHASECHK.TRANS64.TRYWAIT P0, [R3+URZ+0x90], R0 ;  /* 0x00009000030075a7 */ /* 0x000e6400080011ff */
[----:B-1----:R-:W-:Y:S05]  /*7280*/  @!P0 BRA `(.L_x_117) ;  /* 0x0000003800048947 */ /* 0x002fea0003800000 */
.L_x_116:
[----:B------:R-:W-:Y:S05]  /*7290*/  BSYNC B0 ;  /* 0x0000000000007941 */ /* 0x000fea0003800000 */
.L_x_115:
[----:B------:R-:W-:Y:S11]  /*72a0*/  ISETP.NE.AND P0, PT, R113, RZ, PT ;  /* 0x000000ff7100720c */ /* 0x000ff60003f05270 */
[----:B------:R-:W-:Y:S02]  /*72b0*/  @!UPT UIADD3 URZ, UPT, UPT, URZ, URZ, URZ ;  /* 0x000000fffffff290 */ /* 0x000fe4000fffe0ff */
[----:B------:R2:W4:Y:S01]  /*72c0*/  @P0 LDS R48, [R5+0x200] ;  /* 0x0002000005300984 */ /* 0x0005220000000800 */
[C---:B-1----:R-:W-:Y:S01]  /*72d0*/  @P0 IMAD R0, R111.reuse, 0x4000, R95 ;  /* 0x000040006f000824 */ /* 0x042fe200078e025f */
[C---:B------:R-:W-:Y:S01]  /*72e0*/  @P0 LEA R3, R111.reuse, R106, 0xe ;  /* 0x0000006a6f030211 */ /* 0x040fe200078e70ff */
[----:B------:R-:W-:Y:S01]  /*72f0*/  VIADD R111, R111, 0x1 ;  /* 0x000000016f6f7836 */ /* 0x000fe20000000000 */
[----:B------:R2:W1:Y:S04]  /*7300*/  @P0 LDS R53, [R5+0x400] ;  /* 0x0004000005350984 */ /* 0x0004680000000800 */
        /* <DEDUP_REMOVED lines=14> */
[----:B------:R2:W1:Y:S04]  /*73f0*/  @P0 LDS R51, [R0] ;  /* 0x0000000000330984 */ /* 0x0004680000000800 */
        /* <DEDUP_REMOVED lines=14> */
[----:B----4-:R2:W1:Y:S02]  /*74e0*/  @P0 LDS R80, [R3+0xe00] ;  /* 0x000e000003500984 */ /* 0x0104640000000800 */
.L_x_114:
[----:B------:R-:W-:Y:S05]  /*74f0*/  BSYNC B1 ;  /* 0x0000000000017941 */ /* 0x000fea0003800000 */
.L_x_113:
[----:B--2---:R-:W-:Y:S05]  /*7500*/  VIADD R3, R47, 0x20 ;  /* 0x000000202f037836 */ /* 0x004fea0000000000 */
[----:B------:R-:W-:Y:S04]  /*7510*/  SHF.R.U32.HI R3, RZ, 0x15, R3 ;  /* 0x00000015ff037819 */ /* 0x000fe80000011603 */
[----:B------:R-:W-:Y:S11]  /*7520*/  LOP3.LUT P0, RZ, R3, 0x3, R94, 0x48, !PT ;  /* 0x0000000303ff7812 */ /* 0x000ff6000780485e */
[----:B------:R-:W-:Y:S02]  /*7530*/  @!UPT UIADD3 URZ, UPT, UPT, URZ, URZ, URZ ;  /* 0x000000fffffff290 */ /* 0x000fe4000fffe0ff */
[----:B------:R-:W-:Y:S05]  /*7540*/  @!P0 BRA `(.L_x_118) ;  /* 0x0000000000408947 */ /* 0x000fea0003800000 */
[----:B------:R-:W2:Y:S01]  /*7550*/  LDCU.64 UR8, c[0x4][0x70] ;  /* 0x01000e00ff0877ac */ /* 0x000ea20008000a00 */
[----:B------:R-:W-:Y:S01]  /*7560*/  MOV R15, 0x0 ;  /* 0x00000000000f7802 */ /* 0x000fe20000000f00 */
[----:B------:R-:W-:Y:S02]  /*7570*/  HFMA2 R12, -RZ, RZ, 0, 5.9604644775390625e-08 ;  /* 0x00000001ff0c7431 */ /* 0x000fe400000001ff */
[----:B------:R-:W-:Y:S02]  /*7580*/  IMAD.MOV.U32 R8, RZ, RZ, 0x192 ;  /* 0x00000192ff087424 */ /* 0x000fe400078e00ff */
[----:B------:R-:W-:Y:S01]  /*7590*/  IMAD.MOV.U32 R13, RZ, RZ, RZ ;  /* 0x000000ffff0d7224 */ /* 0x000fe200078e00ff */
[----:B------:R-:W4:Y:S01]  /*75a0*/  LDCU.64 UR6, c[0x4][0x78] ;  /* 0x01000f00ff0677ac */ /* 0x000f220008000a00 */
[----:B------:R-:W1:Y:S01]  /*75b0*/  LDC.64 R14, c[0x4][R15] ;  /* 0x010000000f0e7b82 */ /* 0x000e620000000a00 */
[----:B------:R-:W5:Y:S01]  /*75c0*/  LDCU.64 UR4, c[0x4][0x10] ;  /* 0x01000200ff0477ac */ /* 0x000f620008000a00 */
[----:B--2---:R-:W-:Y:S01]  /*75d0*/  MOV R5, UR9 ;  /* 0x0000000900057c02 */ /* 0x004fe20008000f00 */
[----:B------:R-:W-:Y:S01]  /*75e0*/  IMAD.U32 R4, RZ, RZ, UR8 ;  /* 0x00000008ff047e24 */ /* 0x000fe2000f8e00ff */
[----:B----4-:R-:W-:Y:S01]  /*75f0*/  MOV R7, UR7 ;  /* 0x0000000700077c02 */ /* 0x010fe20008000f00 */
[----:B------:R-:W-:Y:S01]  /*7600*/  IMAD.U32 R6, RZ, RZ, UR6 ;  /* 0x00000006ff067e24 */ /* 0x000fe2000f8e00ff */
[----:B-----5:R-:W-:Y:S01]  /*7610*/  MOV R11, UR5 ;  /* 0x00000005000b7c02 */ /* 0x020fe20008000f00 */
[----:B------:R-:W-:Y:S02]  /*7620*/  IMAD.U32 R10, RZ, RZ, UR4 ;  /* 0x00000004ff0a7e24 */ /* 0x000fe4000f8e00ff */
[----:B------:R-:W-:Y:S07]  /*7630*/  LEPC R20, `(.L_x_118) ;  /* 0x000000001014794e */ /* 0x000fee0000000000 */
[----:B-1-3--:R-:W-:Y:S05]  /*7640*/  CALL.ABS.NOINC R14 ;  /* 0x000000000e007343 */ /* 0x00afea0003c00000 */
.L_x_118:
[----:B------:R-:W-:Y:S05]  /*7650*/  WARPSYNC.ALL ;  /* 0x0000000000007948 */ /* 0x000fea0003800000 */
[----:B------:R-:W-:Y:S01]  /*7660*/  R2UR UR4, R47 ;  /* 0x000000002f0472ca */ /* 0x000fe200000e0000 */
[----:B------:R-:W-:Y:S01]  /*7670*/  BSSY.RECONVERGENT B0, `(.L_x_119) ;  /* 0x000008b000007945 */ /* 0x000fe20003800200 */
[----:B------:R-:W-:Y:S02]  /*7680*/  ISETP.NE.AND P6, PT, R109, RZ, PT ;  /* 0x000000ff6d00720c */ /* 0x000fe40003fc5270 */
[----:B------:R-:W-:Y:S02]  /*7690*/  ISETP.NE.AND P0, PT, R103, RZ, PT ;  /* 0x000000ff6700720c */ /* 0x000fe40003f05270 */
[----:B------:R-:W-:Y:S02]  /*76a0*/  MOV R3, UR51 ;  /* 0x0000003300037c02 */ /* 0x000fe40008000f00 */
[----:B-1----:R-:W-:Y:S05]  /*76b0*/  MOV R0, UR37 ;  /* 0x0000002500007c02 */ /* 0x002fea0008000f00 */
[----:B------:R-:W1:Y:S02]  /*76c0*/  LDTM.x32 R4, tmem[UR4+0x20] ;  /* 0x00002004000479ee */ /* 0x000e6400082c0000 */
[----:B------:R-:W-:Y:S02]  /*76d0*/  @P6 LEA R3, R3, UR48, 0x3 ;  /* 0x0000003003036c11 */ /* 0x000fe4000f8e18ff */
[----:B------:R-:W-:Y:S02]  /*76e0*/  @P6 SHF.L.U32 R114, R101, 0x1f, RZ ;  /* 0x0000001f65726819 */ /* 0x000fe400000006ff */
[----:B------:R-:W-:Y:S04]  /*76f0*/  @P6 IADD3 R3, PT, PT, R3, 0xb0, RZ ;  /* 0x000000b003036810 */ /* 0x000fe80007ffe0ff */
[----:B------:R-:W-:Y:S02]  /*7700*/  @P6 PRMT R0, R0, 0x654, R3 ;  /* 0x0000065400006816 */ /* 0x000fe40000000003 */
[----:B------:R-:W-:Y:S01]  /*7710*/  LEA R3, R111, UR48, 0x3 ;  /* 0x000000306f037c11 */ /* 0x000fe2000f8e18ff */
[C---:B-1----:R-:W-:Y:S01]  /*7720*/  FMUL R4, R46.reuse, R4 ;  /* 0x000000042e047220 */ /* 0x042fe20000400000 */
        /* <DEDUP_REMOVED lines=100> */
[----:B--2---:R-:W2:Y:S02]  /*7d70*/  FENCE.VIEW.ASYNC.S ;  /* 0x00000000000073c6 */ /* 0x004ea40000000000 */
[----:B--2---:R-:W-:Y:S06]  /*7d80*/  BAR.SYNC.DEFER_BLOCKING 0x1, 0x80 ;  /* 0x0042000000007b1d */ /* 0x004fec0000010000 */
[----:B------:R-:W-:Y:S05]  /*7d90*/  @P0 BRA `(.L_x_120) ;  /* 0x0000000000600947 */ /* 0x000fea0003800000 */
[----:B------:R-:W-:Y:S02]  /*7da0*/  UIADD3 UR20, UP0, UPT, UR52, 0x880, URZ ;  /* 0x0000088034147890 */ /* 0x000fe4000ff1e0ff */
[----:B------:R-:W-:Y:S02]  /*7db0*/  UIADD3 UR14, UPT, UPT, UR42, 0x20, URZ ;  /* 0x000000202a0e7890 */ /* 0x000fe4000fffe0ff */
[----:B------:R-:W-:Y:S02]  /*7dc0*/  UIADD3 UR12, UPT, UPT, UR48, 0x4200, URZ ;  /* 0x00004200300c7890 */ /* 0x000fe4000fffe0ff */
[----:B------:R-:W-:Y:S01]  /*7dd0*/  UIADD3.X UR21, UPT, UPT, URZ, UR53, URZ, UP0, !UPT ;  /* 0x00000035ff157290 */ /* 0x000fe200087fe4ff */
[----:B------:R-:W-:Y:S01]  /*7de0*/  UMOV UR13, UR41 ;  /* 0x00000029000d7c82 */ /* 0x000fe20008000000 */
[----:B------:R-:W-:Y:S01]  /*7df0*/  UMOV UR15, UR36 ;  /* 0x00000024000f7c82 */ /* 0x000fe20008000000 */
[----:B------:R-:W-:Y:S02]  /*7e00*/  UIADD3 UR17, UPT, UPT, UR41, 0x20, URZ ;  /* 0x0000002029117890 */ /* 0x000fe4000fffe0ff */
[----:B------:R-:W-:Y:S01]  /*7e10*/  UIADD3 UR16, UPT, UPT, UR48, 0x5200, URZ ;  /* 0x0000520030107890 */ /* 0x000fe2000fffe0ff */
[----:B------:R-:W-:Y:S03]  /*7e20*/  UMOV UR19, UR36 ;  /* 0x0000002400137c82 */ /* 0x000fe60008000000 */
[----:B------:R2:W-:Y:S01]  /*7e30*/  UTMASTG.3D [UR12], [UR20] ;  /* 0x0000000c140073b5 */ /* 0x0005e20008010000 */
[----:B------:R-:W-:Y:S01]  /*7e40*/  UMOV UR18, UR14 ;  /* 0x0000000e00127c82 */ /* 0x000fe20008000000 */
[----:B------:R-:W-:Y:S02]  /*7e50*/  UIADD3 UR9, UPT, UPT, UR41, 0x40, URZ ;  /* 0x0000004029097890 */ /* 0x000fe4000fffe0ff */
[----:B------:R-:W-:Y:S01]  /*7e60*/  UIADD3 UR8, UPT, UPT, UR48, 0x6200, URZ ;  /* 0x0000620030087890 */ /* 0x000fe2000fffe0ff */
[----:B------:R-:W-:Y:S01]  /*7e70*/  UMOV UR11, UR36 ;  /* 0x00000024000b7c82 */ /* 0x000fe20008000000 */
[----:B------:R-:W-:Y:S01]  /*7e80*/  UMOV UR10, UR14 ;  /* 0x0000000e000a7c82 */ /* 0x000fe20008000000 */
[----:B------:R2:W-:Y:S01]  /*7e90*/  UTMASTG.3D [UR16], [UR20] ;  /* 0x00000010140073b5 */ /* 0x0005e20008010000 */
[----:B------:R-:W-:Y:S02]  /*7ea0*/  UIADD3 UR5, UPT, UPT, UR41, 0x60, URZ ;  /* 0x0000006029057890 */ /* 0x000fe4000fffe0ff */
[----:B------:R-:W-:Y:S01]  /*7eb0*/  UIADD3 UR4, UPT, UPT, UR48, 0x7200, URZ ;  /* 0x0000720030047890 */ /* 0x000fe2000fffe0ff */
[----:B------:R-:W-:Y:S01]  /*7ec0*/  UMOV UR7, UR36 ;  /* 0x0000002400077c82 */ /* 0x000fe20008000000 */
[----:B------:R-:W-:Y:S01]  /*7ed0*/  UMOV UR6, UR14 ;  /* 0x0000000e00067c82 */ /* 0x000fe20008000000 */
[----:B------:R2:W-:Y:S06]  /*7ee0*/  UTMASTG.3D [UR8], [UR20] ;  /* 0x00000008140073b5 */ /* 0x0005ec0008010000 */
[----:B------:R2:W-:Y:S01]  /*7ef0*/  UTMASTG.3D [UR4], [UR20] ;  /* 0x00000004140073b5 */ /* 0x0005e20008010000 */
[----:B------:R0:W-:Y:S01]  /*7f00*/  UTMACMDFLUSH ;  /* 0x00000000000079b7 */ /* 0x0001e20000000000 */
[----:B--2---:R-:W-:Y:S04]  /*7f10*/  DEPBAR.LE SB0, 0x1 ;  /* 0x000080400000791a */ /* 0x004fe80000000000 */
.L_x_120:
[----:B------:R-:W-:Y:S05]  /*7f20*/  BSYNC.RECONVERGENT B0 ;  /* 0x0000000000007941 */ /* 0x000fea0003800200 */
.L_x_119:
[----:B------:R-:W-:Y:S01]  /*7f30*/  BAR.SYNC.DEFER_BLOCKING 0x1, 0x80 ;  /* 0x0042000000007b1d */ /* 0x000fe20000010000 */
[----:B------:R-:W-:Y:S04]  /*7f40*/  UIADD3 UR40, UPT, UPT, UR51, 0x1, URZ ;  /* 0x0000000133287890 */ /* 0x000fe8000fffe0ff */
[----:B------:R-:W-:Y:S04]  /*7f50*/  UISETP.NE.AND UP0, UPT, UR40, 0x4, UPT ;  /* 0x000000042800788c */ /* 0x000fe8000bf05270 */
[----:B------:R-:W-:Y:S01]  /*7f60*/  USEL UR40, UR40, URZ, UP0 ;  /* 0x000000ff28287287 */ /* 0x000fe20008000000 */
[----:B------:R2:W-:Y:S01]  /*7f70*/  @P6 SYNCS.ARRIVE.TRANS64.RED.A1T0 RZ, [R0+URZ], RZ ;  /* 0x000000ff00ff69a7 */ /* 0x0005e200081004ff */
[----:B------:R-:W-:Y:S01]  /*7f80*/  BSSY B1, `(.L_x_121) ;  /* 0x0000034000017945 */ /* 0x000fe20003800000 */
[----:B------:R-:W4:Y:S02]  /*7f90*/  @P6 SYNCS.PHASECHK.TRANS64.TRYWAIT P0, [R3+URZ+0x90], R114 ;  /* 0x00009072030065a7 */ /* 0x000f2400080011ff */
[----:B----4-:R-:W-:Y:S01]  /*7fa0*/  @P6 SEL R112, RZ, 0x1, !P0 ;  /* 0x00000001ff706807 */ /* 0x010fe20004000000 */
[----:B--2---:R-:W-:Y:S06]  /*7fb0*/  @!P6 BRA `(.L_x_122) ;  /* 0x0000000000c0e947 */ /* 0x004fec0003800000 */
[----:B------:R-:W-:Y:S01]  /*7fc0*/  ISETP.NE.AND P0, PT, R112, RZ, PT ;  /* 0x000000ff7000720c */ /* 0x000fe20003f05270 */
[----:B------:R-:W-:Y:S01]  /*7fd0*/  BSSY B0, `(.L_x_123) ;  /* 0x0000009000007945 */ /* 0x000fe20003800000 */
[----:B------:R-:W-:Y:S11]  /*7fe0*/  ISETP.NE.AND P1, PT, R113, RZ, PT ;  /* 0x000000ff7100720c */ /* 0x000ff60003f25270 */
[----:B------:R-:W-:Y:S02]  /*7ff0*/  @!UPT UIADD3 URZ, UPT, UPT, URZ, URZ, URZ ;  /* 0x000000fffffff290 */ /* 0x000fe4000fffe0ff */
[C---:B-1----:R-:W-:Y:S02]  /*8000*/  @P1 IMAD R4, R111.reuse, 0x4000, R91 ;  /* 0x000040006f041824 */ /* 0x042fe400078e025b */
[----:B------:R-:W-:Y:S01]  /*8010*/  @P1 IMAD R0, R111, 0x4000, R108 ;  /* 0x000040006f001824 */ /* 0x000fe200078e026c */
[----:B------:R-:W-:Y:S06]  /*8020*/  @P0 BRA `(.L_x_124) ;  /* 0x00000000000c0947 */ /* 0x000fec0003800000 */
[----:B------:R-:W-:Y:S04]  /*8030*/  SHF.L.U32 R6, R101, 0x1f, RZ ;  /* 0x0000001f65067819 */ /* 0x000fe800000006ff */
[----:B------:R-:W1:Y:S02]  /*8040*/  SYNCS.PHASECHK.TRANS64.TRYWAIT P0, [R3+URZ+0x90], R6 ;  /* 0x00009006030075a7 */ /* 0x000e6400080011ff */
[----:B-1----:R-:W-:Y:S05]  /*8050*/  @!P0 BRA `(.L_x_125) ;  /* 0x0000002800a48947 */ /* 0x002fea0003800000 */
.L_x_124:
[----:B------:R-:W-:Y:S05]  /*8060*/  BSYNC B0 ;  /* 0x0000000000007941 */ /* 0x000fea0003800000 */
.L_x_123:
        /* <DEDUP_REMOVED lines=37> */
.L_x_122:
[----:B------:R-:W-:Y:S05]  /*82c0*/  BSYNC B1 ;  /* 0x0000000000017941 */ /* 0x000fea0003800000 */
.L_x_121:
[----:B--2---:R-:W-:Y:S05]  /*82d0*/  VIADD R3, R47, 0x40 ;  /* 0x000000402f037836 */ /* 0x004fea0000000000 */
[----:B------:R-:W-:Y:S04]  /*82e0*/  SHF.R.U32.HI R3, RZ, 0x15, R3 ;  /* 0x00000015ff037819 */ /* 0x000fe80000011603 */
[----:B------:R-:W-:Y:S11]  /*82f0*/  LOP3.LUT P0, RZ, R3, 0x3, R94, 0x48, !PT ;  /* 0x0000000303ff7812 */ /* 0x000ff6000780485e */
[----:B------:R-:W-:Y:S02]  /*8300*/  @!UPT UIADD3 URZ, UPT, UPT, URZ, URZ, URZ ;  /* 0x000000fffffff290 */ /* 0x000fe4000fffe0ff */
[----:B------:R-:W-:Y:S05]  /*8310*/  @!P0 BRA `(.L_x_126) ;  /* 0x0000000000408947 */ /* 0x000fea0003800000 */
[----:B------:R-:W2:Y:S01]  /*8320*/  LDCU.64 UR8, c[0x4][0x70] ;  /* 0x01000e00ff0877ac */ /* 0x000ea20008000a00 */
[----:B-1----:R-:W-:Y:S01]  /*8330*/  MOV R15, 0x0 ;  /* 0x00000000000f7802 */ /* 0x002fe20000000f00 */
[----:B------:R-:W-:Y:S02]  /*8340*/  HFMA2 R12, -RZ, RZ, 0, 5.9604644775390625e-08 ;  /* 0x00000001ff0c7431 */ /* 0x000fe400000001ff */
[----:B------:R-:W-:Y:S02]  /*8350*/  IMAD.MOV.U32 R8, RZ, RZ, 0x192 ;  /* 0x00000192ff087424 */ /* 0x000fe400078e00ff */
[----:B------:R-:W-:Y:S01]  /*8360*/  IMAD.MOV.U32 R13, RZ, RZ, RZ ;  /* 0x000000ffff0d7224 */ /* 0x000fe200078e00ff */
[----:B------:R-:W1:Y:S01]  /*8370*/  LDCU.64 UR6, c[0x4][0x78] ;  /* 0x01000f00ff0677ac */ /* 0x000e620008000a00 */
[----:B------:R-:W4:Y:S01]  /*8380*/  LDC.64 R14, c[0x4][R15] ;  /* 0x010000000f0e7b82 */ /* 0x000f220000000a00 */
[----:B------:R-:W5:Y:S01]  /*8390*/  LDCU.64 UR4, c[0x4][0x10] ;  /* 0x01000200ff0477ac */ /* 0x000f620008000a00 */
[----:B--2---:R-:W-:Y:S01]  /*83a0*/  MOV R5, UR9 ;  /* 0x0000000900057c02 */ /* 0x004fe20008000f00 */
[----:B------:R-:W-:Y:S01]  /*83b0*/  IMAD.U32 R4, RZ, RZ, UR8 ;  /* 0x00000008ff047e24 */ /* 0x000fe2000f8e00ff */
[----:B-1----:R-:W-:Y:S01]  /*83c0*/  MOV R7, UR7 ;  /* 0x0000000700077c02 */ /* 0x002fe20008000f00 */
[----:B------:R-:W-:Y:S01]  /*83d0*/  IMAD.U32 R6, RZ, RZ, UR6 ;  /* 0x00000006ff067e24 */ /* 0x000fe2000f8e00ff */
[----:B-----5:R-:W-:Y:S01]  /*83e0*/  MOV R11, UR5 ;  /* 0x00000005000b7c02 */ /* 0x020fe20008000f00 */
[----:B------:R-:W-:Y:S02]  /*83f0*/  IMAD.U32 R10, RZ, RZ, UR4 ;  /* 0x00000004ff0a7e24 */ /* 0x000fe4000f8e00ff */
[----:B------:R-:W-:Y:S07]  /*8400*/  LEPC R20, `(.L_x_126) ;  /* 0x000000001014794e */ /* 0x000fee0000000000 */
[----:B---34-:R-:W-:Y:S05]  /*8410*/  CALL.ABS.NOINC R14 ;  /* 0x000000000e007343 */ /* 0x018fea0003c00000 */
.L_x_126:
[----:B------:R-:W-:Y:S05]  /*8420*/  WARPSYNC.ALL ;  /* 0x0000000000007948 */ /* 0x000fea0003800000 */
[----:B------:R-:W-:Y:S01]  /*8430*/  R2UR UR4, R47 ;  /* 0x000000002f0472ca */ /* 0x000fe200000e0000 */
[----:B------:R-:W-:Y:S01]  /*8440*/  BSSY.RECONVERGENT B0, `(.L_x_127) ;  /* 0x000008b000007945 */ /* 0x000fe20003800200 */
[----:B------:R-:W-:Y:S02]  /*8450*/  ISETP.NE.AND P6, PT, R109, RZ, PT ;  /* 0x000000ff6d00720c */ /* 0x000fe40003fc5270 */
[----:B------:R-:W-:Y:S02]  /*8460*/  ISETP.NE.AND P0, PT, R103, RZ, PT ;  /* 0x000000ff6700720c */ /* 0x000fe40003f05270 */
[----:B------:R-:W-:Y:S02]  /*8470*/  MOV R3, UR40 ;  /* 0x0000002800037c02 */ /* 0x000fe40008000f00 */
[----:B------:R-:W-:Y:S02]  /*8480*/  MOV R0, UR37 ;  /* 0x0000002500007c02 */ /* 0x000fe40008000f00 */
[----:B------:R-:W-:Y:S03]  /*8490*/  LEA R114, R111, UR48, 0x3 ;  /* 0x000000306f727c11 */ /* 0x000fe6000f8e18ff */
[----:B-1----:R-:W1:Y:S02]  /*84a0*/  LDTM.x32 R4, tmem[UR4+0x40] ;  /* 0x00004004000479ee */ /* 0x002e6400082c0000 */
[----:B------:R-:W-:Y:S04]  /*84b0*/  @P6 LEA R3, R3, UR48, 0x3 ;  /* 0x0000003003036c11 */ /* 0x000fe8000f8e18ff */
[----:B------:R-:W-:Y:S04]  /*84c0*/  @P6 IADD3 R3, PT, PT, R3, 0xb0, RZ ;  /* 0x000000b003036810 */ /* 0x000fe80007ffe0ff */
[----:B------:R-:W-:Y:S02]  /*84d0*/  @P6 PRMT R0, R0, 0x654, R3 ;  /* 0x0000065400006816 */ /* 0x000fe40000000003 */
[----:B------:R-:W-:Y:S01]  /*84e0*/  @P6 SHF.L.U32 R3, R101, 0x1f, RZ ;  /* 0x0000001f65036819 */ /* 0x000fe200000006ff */
        /* <DEDUP_REMOVED lines=128> */
.L_x_128:
[----:B------:R-:W-:Y:S05]  /*8cf0*/  BSYNC.RECONVERGENT B0 ;  /* 0x0000000000007941 */ /* 0x000fea0003800200 */
.L_x_127:
        /* <DEDUP_REMOVED lines=19> */
.L_x_132:
[----:B------:R-:W-:Y:S05]  /*8e30*/  BSYNC B0 ;  /* 0x0000000000007941 */ /* 0x000fea0003800000 */
.L_x_131:
[----:B------:R-:W-:Y:S11]  /*8e40*/  ISETP.NE.AND P0, PT, R113, RZ, PT ;  /* 0x000000ff7100720c */ /* 0x000ff60003f05270 */
[----:B------:R-:W-:Y:S02]  /*8e50*/  @!UPT UIADD3 URZ, UPT, UPT, URZ, URZ, URZ ;  /* 0x000000fffffff290 */ /* 0x000fe4000fffe0ff */
[----:B------:R2:W4:Y:S01]  /*8e60*/  @P0 LDS R48, [R4+0x200] ;  /* 0x0002000004300984 */ /* 0x0005220000000800 */
[C---:B-1----:R-:W-:Y:S01]  /*8e70*/  @P0 IMAD R3, R111.reuse, 0x4000, R95 ;  /* 0x000040006f030824 */ /* 0x042fe200078e025f */
[----:B------:R-:W-:Y:S02]  /*8e80*/  @P0 LEA R111, R111, R106, 0xe ;  /* 0x0000006a6f6f0211 */ /* 0x000fe400078e70ff */
        /* <DEDUP_REMOVED lines=31> */
.L_x_130:
[----:B------:R-:W-:Y:S05]  /*9080*/  BSYNC B1 ;  /* 0x0000000000017941 */ /* 0x000fea0003800000 */
.L_x_129:
        /* <DEDUP_REMOVED lines=21> */
.L_x_134:
[----:B------:R-:W-:Y:S01]  /*91e0*/  ISETP.NE.AND P0, PT, R103, RZ, PT ;  /* 0x000000ff6700720c */ /* 0x000fe20003f05270 */
[----:B------:R-:W-:Y:S05]  /*91f0*/  WARPSYNC.ALL ;  /* 0x0000000000007948 */ /* 0x000fea0003800000 */
[----:B------:R-:W-:Y:S01]  /*9200*/  R2UR UR4, R47 ;  /* 0x000000002f0472ca */ /* 0x000fe200000e0000 */
[----:B------:R-:W-:Y:S01]  /*9210*/  BSSY.RECONVERGENT B0, `(.L_x_135) ;  /* 0x0000086000007945 */ /* 0x000fe20003800200 */
[----:B------:R-:W-:Y:S04]  /*9220*/  IADD3 R0, PT, PT, R110, 0x110, RZ ;  /* 0x000001106e007810 */ /* 0x000fe80007ffe0ff */
[----:B------:R-:W-:Y:S07]  /*9230*/  LOP3.LUT R0, R0, 0xfefffff8, RZ, 0xc0, !PT ;  /* 0xfefffff800007812 */ /* 0x000fee00078ec0ff */
[----:B-1----:R-:W1:Y:S01]  /*9240*/  LDTM.x32 R4, tmem[UR4+0x60] ;  /* 0x00006004000479ee */ /* 0x002e6200082c0000 */
[----:B------:R-:W-:Y:S01]  /*9250*/  NOP ;  /* 0x0000000000007918 */ /* 0x000fe20000000000 */
[----:B-1----:R1:W-:Y:S01]  /*9260*/  SYNCS.ARRIVE.TRANS64.RED.A1T0 RZ, [R0+URZ], RZ ;  /* 0x000000ff00ff79a7 */ /* 0x0023e200081004ff */
[C---:B------:R-:W-:Y:S01]  /*9270*/  FMUL R4, R46.reuse, R4 ;  /* 0x000000042e047220 */ /* 0x040fe20000400000 */
        /* <DEDUP_REMOVED lines=127> */
.L_x_136:
[----:B------:R-:W-:Y:S05]  /*9a70*/  BSYNC.RECONVERGENT B0 ;  /* 0x0000000000007941 */ /* 0x000fea0003800200 */
.L_x_135:
[----:B------:R-:W-:Y:S01]  /*9a80*/  BAR.SYNC.DEFER_BLOCKING 0x1, 0x80 ;  /* 0x0042000000007b1d */ /* 0x000fe20000010000 */
[----:B------:R-:W-:Y:S01]  /*9a90*/  UISETP.NE.AND UP0, UPT, UR49, -0x4, UPT ;  /* 0xfffffffc3100788c */ /* 0x000fe2000bf05270 */
[----:B-1----:R-:W-:Y:S08]  /*9aa0*/  IADD3 R0, PT, PT, R44, 0x1, RZ ;  /* 0x000000012c007810 */ /* 0x002ff00007ffe0ff */
[----:B------:R-:W-:Y:S05]  /*9ab0*/  BRA.U !UP0, `(.L_x_137) ;  /* 0x0000000108287547 */ /* 0x000fea000b800000 */
[----:B------:R-:W-:Y:S01]  /*9ac0*/  ISETP.NE.AND P0, PT, R109, RZ, PT ;  /* 0x000000ff6d00720c */ /* 0x000fe20003f05270 */
[----:B------:R-:W-:Y:S01]  /*9ad0*/  IMAD.U32 R4, RZ, RZ, UR51 ;  /* 0x00000033ff047e24 */ /* 0x000fe2000f8e00ff */
[----:B------:R-:W-:Y:S01]  /*9ae0*/  UIADD3 UR51, UPT, UPT, UR51, 0x1, URZ ;  /* 0x0000000133337890 */ /* 0x000fe2000fffe0ff */
[----:B------:R-:W-:Y:S03]  /*9af0*/  IMAD.U32 R3, RZ, RZ, UR37 ;  /* 0x00000025ff037e24 */ /* 0x000fe6000f8e00ff */
[----:B------:R-:W-:Y:S04]  /*9b00*/  UISETP.NE.AND UP0, UPT, UR51, 0x4, UPT ;  /* 0x000000043300788c */ /* 0x000fe8000bf05270 */
[----:B------:R-:W-:Y:S03]  /*9b10*/  USEL UR51, UR51, URZ, UP0 ;  /* 0x000000ff33337287 */ /* 0x000fe60008000000 */
[----:B------:R-:W-:Y:S05]  /*9b20*/  @P0 LEA R4, R4, UR48, 0x3 ;  /* 0x0000003004040c11 */ /* 0x000fea000f8e18ff */
[----:B------:R-:W-:Y:S05]  /*9b30*/  @P0 VIADD R4, R4, 0xb0 ;  /* 0x000000b004040836 */ /* 0x000fea0000000000 */
[----:B------:R-:W-:Y:S04]  /*9b40*/  @P0 PRMT R3, R3, 0x654, R4 ;  /* 0x0000065403030816 */ /* 0x000fe80000000004 */
[----:B------:R1:W-:Y:S03]  /*9b50*/  @P0 SYNCS.ARRIVE.TRANS64.RED.A1T0 RZ, [R3+URZ], RZ ;  /* 0x000000ff03ff09a7 */ /* 0x0003e600081004ff */
.L_x_137:
[----:B------:R-:W-:Y:S01]  /*9b60*/  ISETP.NE.AND P2, PT, R104, RZ, PT ;  /* 0x000000ff6800720c */ /* 0x000fe20003f45270 */
[----:B------:R-:W-:Y:S01]  /*9b70*/  UIADD3 UR49, UPT, UPT, UR49, 0x4, URZ ;  /* 0x0000000431317890 */ /* 0x000fe2000fffe0ff */
[----:B------:R-:W-:Y:S01]  /*9b80*/  ISETP.NE.AND P0, PT, R107, 0x2, PT ;  /* 0x000000026b00780c */ /* 0x000fe20003f05270 */
[----:B------:R-:W-:Y:S01]  /*9b90*/  IMAD.IADD R20, R41, 0x1, R81 ;  /* 0x0000000129147824 */ /* 0x000fe200078e0251 */
[----:B------:R-:W-:Y:S01]  /*9ba0*/  ISETP.NE.AND P1, PT, R0, 0x2, PT ;  /* 0x000000020000780c */ /* 0x000fe20003f25270 */
[----:B------:R-:W-:Y:S01]  /*9bb0*/  IMAD.IADD R21, R43, 0x1, R88 ;  /* 0x000000012b157824 */ /* 0x000fe200078e0258 */
[----:B------:R-:W-:Y:S02]  /*9bc0*/  SEL R4, RZ, 0x1, P0 ;  /* 0x00000001ff047807 */ /* 0x000fe40000000000 */
[----:B-1----:R-:W-:Y:S02]  /*9bd0*/  SEL R3, RZ, 0x1, P1 ;  /* 0x00000001ff037807 */ /* 0x002fe40000800000 */
[----:B------:R-:W-:Y:S02]  /*9be0*/  LOP3.LUT R99, R99, R4, RZ, 0x3c, !PT ;  /* 0x0000000463637212 */ /* 0x000fe400078e3cff */
[----:B------:R-:W-:Y:S02]  /*9bf0*/  LOP3.LUT R100, R100, R3, RZ, 0x3c, !PT ;  /* 0x0000000364647212 */ /* 0x000fe400078e3cff */
[----:B------:R-:W-:Y:S02]  /*9c00*/  @P2 R2UR UR36, R98 ;  /* 0x00000000622422ca */ /* 0x000fe400000e0000 */
[----:B------:R-:W-:Y:S02]  /*9c10*/  SEL R107, R107, RZ, P0 ;  /* 0x000000ff6b6b7207 */ /* 0x000fe40000000000 */
[----:B------:R-:W-:Y:S01]  /*9c20*/  SEL R44, R0, RZ, P1 ;  /* 0x000000ff002c7207 */ /* 0x000fe20000800000 */
[----:B------:R-:W-:Y:S10]  /*9c30*/  @P2 BRA `(.L_x_138) ;  /* 0xffffffb800982947 */ /* 0x000ff4000383ffff */
[----:B------:R-:W-:-:S09]  /*9c40*/  UISETP.NE.AND UP0, UPT, UR50, URZ, UPT ;  /* 0x000000ff3200728c */ /* 0x000fd2000bf05270 */
[----:B------:R-:W-:Y:S05]  /*9c50*/  BRA.U !UP0, `(.L_x_139) ;  /* 0x0000000108487547 */ /* 0x000fea000b800000 */
[----:B------:R-:W1:Y:S02]  /*9c60*/  LDCU.64 UR4, c[0x0][0xa90] ;  /* 0x00015200ff0477ac */ /* 0x000e640008000a00 */
[----:B-1----:R-:W-:-:S04]  /*9c70*/  UISETP.NE.U32.AND UP0, UPT, UR4, URZ, UPT ;  /* 0x000000ff0400728c */ /* 0x002fc8000bf05070 */
[----:B------:R-:W-:-:S09]  /*9c80*/  UISETP.NE.AND.EX UP0, UPT, UR5, URZ, UPT, UP0 ;  /* 0x000000ff0500728c */ /* 0x000fd2000bf05300 */
[----:B------:R-:W-:Y:S05]  /*9c90*/  BRA.U UP0, `(.L_x_140) ;  /* 0x00000001000c7547 */ /* 0x000fea000b800000 */
[----:B------:R-:W-:-:S13]  /*9ca0*/  FSETP.NEU.AND P0, PT, R49, RZ, PT ;  /* 0x000000ff3100720b */ /* 0x000fda0003f0d000 */
[----:B------:R-:W-:Y:S05]  /*9cb0*/  @!P0 EXIT ;  /* 0x000000000000894d */ /* 0x000fea0003800000 */
[----:B------:R-:W-:Y:S05]  /*9cc0*/  BRA `(.L_x_139) ;  /* 0x00000000002c7947 */ /* 0x000fea0003800000 */
.L_x_140:
[----:B------:R-:W-:Y:S01]  /*9cd0*/  ISETP.NE.AND P0, PT, R105, RZ, PT ;  /* 0x000000ff6900720c */ /* 0x000fe20003f05270 */
[----:B------:R-:W-:-:S12]  /*9ce0*/  BSSY.RECONVERGENT B0, `(.L_x_139) ;  /* 0x0000009000007945 */ /* 0x000fd80003800200 */
[----:B------:R-:W-:Y:S05]  /*9cf0*/  @P0 BRA `(.L_x_141) ;  /* 0x0000000000140947 */ /* 0x000fea0003800000 */
[----:B------:R-:W1:Y:S02]  /*9d00*/  LDCU.64 UR4, c[0x0][0xa88] ;  /* 0x00015100ff0477ac */ /* 0x000e640008000a00 */
[----:B-1----:R-:W-:-:S04]  /*9d10*/  ISETP.NE.U32.AND P0, PT, RZ, UR4, PT ;  /* 0x00000004ff007c0c */ /* 0x002fc8000bf05070 */
[----:B------:R-:W-:-:S13]  /*9d20*/  ISETP.NE.AND.EX P0, PT, RZ, UR5, PT, P0 ;  /* 0x00000005ff007c0c */ /* 0x000fda000bf05300 */
[----:B------:R-:W-:Y:S05]  /*9d30*/  @!P0 EXIT ;  /* 0x000000000000894d */ /* 0x000fea0003800000 */
[----:B------:R-:W-:Y:S05]  /*9d40*/  BRA `(.L_x_142) ;  /* 0x0000000000087947 */ /* 0x000fea0003800000 */
.L_x_141:
[----:B------:R-:W-:-:S13]  /*9d50*/  FSETP.NEU.AND P0, PT, R49, RZ, PT ;  /* 0x000000ff3100720b */ /* 0x000fda0003f0d000 */
[----:B------:R-:W-:Y:S05]  /*9d60*/  @!P0 EXIT ;  /* 0x000000000000894d */ /* 0x000fea0003800000 */
.L_x_142:
[----:B------:R-:W-:Y:S05]  /*9d70*/  BSYNC.RECONVERGENT B0 ;  /* 0x0000000000007941 */ /* 0x000fea0003800200 */
.L_x_139:
[----:B------:R-:W-:Y:S01]  /*9d80*/  ULEA UR4, UR51, UR48, 0x3 ;  /* 0x0000003033047291 */ /* 0x000fe2000f8e18ff */
[----:B------:R-:W-:-:S04]  /*9d90*/  DEPBAR.LE SB0, 0x0 ;  /* 0x000080000000791a */ /* 0x000fc80000000000 */
[----:B------:R-:W-:-:S04]  /*9da0*/  UIADD3 UR4, UPT, UPT, UR4, 0xb0, URZ ;  /* 0x000000b004047890 */ /* 0x000fc8000fffe0ff */
[----:B------:R-:W-:-:S09]  /*9db0*/  UPRMT UR4, UR37, 0x654, UR4 ;  /* 0x0000065425047896 */ /* 0x000fd20008000004 */
[----:B------:R-:W-:Y:S01]  /*9dc0*/  SYNCS.ARRIVE.TRANS64.RED.A1T0 RZ, [UR4], RZ ;  /* 0x000000ffffff79a7 */ /* 0x000fe20008100404 */
[----:B------:R-:W-:Y:S05]  /*9dd0*/  EXIT ;  /* 0x000000000000794d */ /* 0x000fea0003800000 */
.L_x_25:
[----:B--2---:R2:W1:Y:S02]  /*9de0*/  SYNCS.PHASECHK.TRANS64.TRYWAIT P0, [R5+URZ+0x130], R4 ;  /* 0x00013004050075a7 */ /* 0x00446400080011ff */
[----:B-1----:R-:W-:Y:S05]  /*9df0*/  @!P0 NANOSLEEP.SYNCS 0x989680 ;  /* 0x009896800000895d */ /* 0x002fea0003900000 */
[----:B------:R-:W1:Y:S02]  /*9e00*/  @!P0 SYNCS.PHASECHK.TRANS64 P0, [R5+URZ+0x130], R4 ;  /* 0x00013004050085a7 */ /* 0x000e6400080010ff */
[----:B-1----:R-:W-:Y:S05]  /*9e10*/  @!P0 BRA `(.L_x_25) ;  /* 0xfffffffc00f08947 */ /* 0x002fea000383ffff */
[----:B------:R-:W-:Y:S05]  /*9e20*/  BRA `(.L_x_143) ;  /* 0xffffff7800787947 */ /* 0x000fea000383ffff */
.L_x_28:
[----:B------:R-:W-:-:S07]  /*9e30*/  MOV R4, UR9 ;  /* 0x0000000900047c02 */ /* 0x000fce0008000f00 */
.L_x_144:
[----:B-1----:R1:W2:Y:S02]  /*9e40*/  SYNCS.PHASECHK.TRANS64.TRYWAIT P0, [R4+URZ+0x48], R7 ;  /* 0x00004807040075a7 */ /* 0x0022a400080011ff */
[----:B--2---:R-:W-:Y:S05]  /*9e50*/  @!P0 NANOSLEEP.SYNCS 0x989680 ;  /* 0x009896800000895d */ /* 0x004fea0003900000 */
[----:B------:R-:W2:Y:S02]  /*9e60*/  @!P0 SYNCS.PHASECHK.TRANS64 P0, [R4+URZ+0x48], R7 ;  /* 0x00004807040085a7 */ /* 0x000ea400080010ff */
[----:B--2---:R-:W-:Y:S05]  /*9e70*/  @!P0 BRA `(.L_x_144) ;  /* 0xfffffffc00f08947 */ /* 0x004fea000383ffff */
[----:B------:R-:W-:Y:S05]  /*9e80*/  BRA `(.L_x_27) ;  /* 0xffffff7800ec7947 */ /* 0x000fea000383ffff */
.L_x_30:
[----:B-1----:R1:W2:Y:S02]  /*9e90*/  SYNCS.PHASECHK.TRANS64.TRYWAIT P0, [R8+URZ+0xe0], R5 ;  /* 0x0000e005080075a7 */ /* 0x0022a400080011ff */
[----:B--2---:R-:W-:Y:S05]  /*9ea0*/  @!P0 NANOSLEEP.SYNCS 0x989680 ;  /* 0x009896800000895d */ /* 0x004fea0003900000 */
[----:B------:R-:W2:Y:S02]  /*9eb0*/  @!P0 SYNCS.PHASECHK.TRANS64 P0, [R8+URZ+0xe0], R5 ;  /* 0x0000e005080085a7 */ /* 0x000ea400080010ff */
[----:B--2---:R-:W-:Y:S05]  /*9ec0*/  @!P0 BRA `(.L_x_30) ;  /* 0xfffffffc00f08947 */ /* 0x004fea000383ffff */
[----:B------:R-:W-:Y:S05]  /*9ed0*/  BRA `(.L_x_145) ;  /* 0xffffff7c006c7947 */ /* 0x000fea000383ffff */
.L_x_34:
[----:B----4-:R-:W-:-:S07]  /*9ee0*/  MOV R0, UR4 ;  /* 0x0000000400007c02 */ /* 0x010fce0008000f00 */
.L_x_146:
[----:B-1----:R1:W2:Y:S02]  /*9ef0*/  SYNCS.PHASECHK.TRANS64.TRYWAIT P0, [R0+URZ], R3 ;  /* 0x00000003000075a7 */ /* 0x0022a400080011ff */
[----:B--2---:R-:W-:Y:S05]  /*9f00*/  @!P0 NANOSLEEP.SYNCS 0x989680 ;  /* 0x009896800000895d */ /* 0x004fea0003900000 */
[----:B------:R-:W2:Y:S02]  /*9f10*/  @!P0 SYNCS.PHASECHK.TRANS64 P0, [R0+URZ], R3 ;  /* 0x00000003000085a7 */ /* 0x000ea400080010ff */
[----:B--2---:R-:W-:Y:S05]  /*9f20*/  @!P0 BRA `(.L_x_146) ;  /* 0xfffffffc00f08947 */ /* 0x004fea000383ffff */
[----:B------:R-:W-:Y:S05]  /*9f30*/  BRA `(.L_x_147) ;  /* 0xffffff8000dc7947 */ /* 0x000fea000383ffff */
.L_x_35:
[----:B----4-:R-:W-:-:S07]  /*9f40*/  MOV R0, UR4 ;  /* 0x0000000400007c02 */ /* 0x010fce0008000f00 */
.L_x_148:
[----:B-1----:R1:W2:Y:S02]  /*9f50*/  SYNCS.PHASECHK.TRANS64.TRYWAIT P0, [R0+URZ], R3 ;  /* 0x00000003000075a7 */ /* 0x0022a400080011ff */
[----:B--2---:R-:W-:Y:S05]  /*9f60*/  @!P0 NANOSLEEP.SYNCS 0x989680 ;  /* 0x009896800000895d */ /* 0x004fea0003900000 */
[----:B------:R-:W2:Y:S02]  /*9f70*/  @!P0 SYNCS.PHASECHK.TRANS64 P0, [R0+URZ], R3 ;  /* 0x00000003000085a7 */ /* 0x000ea400080010ff */
[----:B--2---:R-:W-:Y:S05]  /*9f80*/  @!P0 BRA `(.L_x_148) ;  /* 0xfffffffc00f08947 */ /* 0x004fea000383ffff */
[----:B------:R-:W-:Y:S05]  /*9f90*/  BRA `(.L_x_149) ;  /* 0xffffff8000e87947 */ /* 0x000fea000383ffff */
.L_x_36:
[----:B----4-:R-:W-:-:S07]  /*9fa0*/  MOV R0, UR4 ;  /* 0x0000000400007c02 */ /* 0x010fce0008000f00 */
.L_x_150:
[----:B-1----:R1:W2:Y:S02]  /*9fb0*/  SYNCS.PHASECHK.TRANS64.TRYWAIT P0, [R0+URZ], R3 ;  /* 0x00000003000075a7 */ /* 0x0022a400080011ff */
[----:B--2---:R-:W-:Y:S05]  /*9fc0*/  @!P0 NANOSLEEP.SYNCS 0x989680 ;  /* 0x009896800000895d */ /* 0x004fea0003900000 */
[----:B------:R-:W2:Y:S02]  /*9fd0*/  @!P0 SYNCS.PHASECHK.TRANS64 P0, [R0+URZ], R3 ;  /* 0x00000003000085a7 */ /* 0x000ea400080010ff */
[----:B--2---:R-:W-:Y:S05]  /*9fe0*/  @!P0 BRA `(.L_x_150) ;  /* 0xfffffffc00f08947 */ /* 0x004fea000383ffff */
[----:B------:R-:W-:Y:S05]  /*9ff0*/  BRA `(.L_x_151) ;  /* 0xffffff8000f47947 */ /* 0x000fea000383ffff */
.L_x_37:
[----:B----4-:R-:W-:-:S07]  /*a000*/  MOV R0, UR4 ;  /* 0x0000000400007c02 */ /* 0x010fce0008000f00 */
.L_x_152:
[----:B-1----:R1:W2:Y:S02]  /*a010*/  SYNCS.PHASECHK.TRANS64.TRYWAIT P0, [R0+URZ], R3 ;  /* 0x00000003000075a7 */ /* 0x0022a400080011ff */
[----:B--2---:R-:W-:Y:S05]  /*a020*/  @!P0 NANOSLEEP.SYNCS 0x989680 ;  /* 0x009896800000895d */ /* 0x004fea0003900000 */
[----:B------:R-:W2:Y:S02]  /*a030*/  @!P0 SYNCS.PHASECHK.TRANS64 P0, [R0+URZ], R3 ;  /* 0x00000003000085a7 */ /* 0x000ea400080010ff */
[----:B--2---:R-:W-:Y:S05]  /*a040*/  @!P0 BRA `(.L_x_152) ;  /* 0xfffffffc00f08947 */ /* 0x004fea000383ffff */
[----:B------:R-:W-:Y:S05]  /*a050*/  BRA `(.L_x_153) ;  /* 0xffffff8400007947 */ /* 0x000fea000383ffff */
.L_x_38:
[----:B----4-:R-:W-:-:S07]  /*a060*/  MOV R0, UR4 ;  /* 0x0000000400007c02 */ /* 0x010fce0008000f00 */
.L_x_154:
[----:B-1----:R1:W2:Y:S02]  /*a070*/  SYNCS.PHASECHK.TRANS64.TRYWAIT P0, [R0+URZ], R3 ;  /* 0x00000003000075a7 */ /* 0x0022a400080011ff */
[----:B--2---:R-:W-:Y:S05]  /*a080*/  @!P0 NANOSLEEP.SYNCS 0x989680 ;  /* 0x009896800000895d */ /* 0x004fea0003900000 */
[----:B------:R-:W2:Y:S02]  /*a090*/  @!P0 SYNCS.PHASECHK.TRANS64 P0, [R0+URZ], R3 ;  /* 0x00000003000085a7 */ /* 0x000ea400080010ff */
[----:B--2---:R-:W-:Y:S05]  /*a0a0*/  @!P0 BRA `(.L_x_154) ;  /* 0xfffffffc00f08947 */ /* 0x004fea000383ffff */
[----:B------:R-:W-:Y:S05]  /*a0b0*/  BRA `(.L_x_155) ;  /* 0xffffff84000c7947 */ /* 0x000fea000383ffff */
.L_x_39:
[----:B----4-:R-:W-:-:S07]  /*a0c0*/  MOV R0, UR4 ;  /* 0x0000000400007c02 */ /* 0x010fce0008000f00 */
.L_x_156:
[----:B-1----:R1:W2:Y:S02]  /*a0d0*/  SYNCS.PHASECHK.TRANS64.TRYWAIT P0, [R0+URZ], R3 ;  /* 0x00000003000075a7 */ /* 0x0022a400080011ff */
[----:B--2---:R-:W-:Y:S05]  /*a0e0*/  @!P0 NANOSLEEP.SYNCS 0x989680 ;  /* 0x009896800000895d */ /* 0x004fea0003900000 */
[----:B------:R-:W2:Y:S02]  /*a0f0*/  @!P0 SYNCS.PHASECHK.TRANS64 P0, [R0+URZ], R3 ;  /* 0x00000003000085a7 */ /* 0x000ea400080010ff */
[----:B--2---:R-:W-:Y:S05]  /*a100*/  @!P0 BRA `(.L_x_156) ;  /* 0xfffffffc00f08947 */ /* 0x004fea000383ffff */
[----:B------:R-:W-:Y:S05]  /*a110*/  BRA `(.L_x_157) ;  /* 0xffffff8400187947 */ /* 0x000fea000383ffff */
.L_x_40:
[----:B----4-:R-:W-:-:S07]  /*a120*/  MOV R0, UR4 ;  /* 0x0000000400007c02 */ /* 0x010fce0008000f00 */
.L_x_158:
[----:B-1----:R1:W2:Y:S02]  /*a130*/  SYNCS.PHASECHK.TRANS64.TRYWAIT P0, [R0+URZ], R3 ;  /* 0x00000003000075a7 */ /* 0x0022a400080011ff */
[----:B--2---:R-:W-:Y:S05]  /*a140*/  @!P0 NANOSLEEP.SYNCS 0x989680 ;  /* 0x009896800000895d */ /* 0x004fea0003900000 */
[----:B------:R-:W2:Y:S02]  /*a150*/  @!P0 SYNCS.PHASECHK.TRANS64 P0, [R0+URZ], R3 ;  /* 0x00000003000085a7 */ /* 0x000ea400080010ff */
[----:B--2---:R-:W-:Y:S05]  /*a160*/  @!P0 BRA `(.L_x_158) ;  /* 0xfffffffc00f08947 */ /* 0x004fea000383ffff */
[----:B------:R-:W-:Y:S05]  /*a170*/  BRA `(.L_x_159) ;  /* 0xffffff8400247947 */ /* 0x000fea000383ffff */
.L_x_41:
[----:B----4-:R-:W-:-:S07]  /*a180*/  MOV R0, UR4 ;  /* 0x0000000400007c02 */ /* 0x010fce0008000f00 */
.L_x_160:
[----:B-1----:R1:W2:Y:S02]  /*a190*/  SYNCS.PHASECHK.TRANS64.TRYWAIT P0, [R0+URZ], R3 ;  /* 0x00000003000075a7 */ /* 0x0022a400080011ff */
[----:B--2---:R-:W-:Y:S05]  /*a1a0*/  @!P0 NANOSLEEP.SYNCS 0x989680 ;  /* 0x009896800000895d */ /* 0x004fea0003900000 */
[----:B------:R-:W2:Y:S02]  /*a1b0*/  @!P0 SYNCS.PHASECHK.TRANS64 P0, [R0+URZ], R3 ;  /* 0x00000003000085a7 */ /* 0x000ea400080010ff */
[----:B--2---:R-:W-:Y:S05]  /*a1c0*/  @!P0 BRA `(.L_x_160) ;  /* 0xfffffffc00f08947 */ /* 0x004fea000383ffff */
[----:B------:R-:W-:Y:S05]  /*a1d0*/  BRA `(.L_x_161) ;  /* 0xffffff8400307947 */ /* 0x000fea000383ffff */
.L_x_44:
[----:B-1----:R1:W2:Y:S02]  /*a1e0*/  SYNCS.PHASECHK.TRANS64.TRYWAIT P0, [R0+URZ+0x120], R5 ;  /* 0x00012005000075a7 */ /* 0x0022a400080011ff */
[----:B--2---:R-:W-:Y:S05]  /*a1f0*/  @!P0 NANOSLEEP.SYNCS 0x989680 ;  /* 0x009896800000895d */ /* 0x004fea0003900000 */
[----:B------:R-:W2:Y:S02]  /*a200*/  @!P0 SYNCS.PHASECHK.TRANS64 P0, [R0+URZ+0x120], R5 ;  /* 0x00012005000085a7 */ /* 0x000ea400080010ff */
[----:B--2---:R-:W-:Y:S05]  /*a210*/  @!P0 BRA `(.L_x_44) ;  /* 0xfffffffc00f08947 */ /* 0x004fea000383ffff */
[----:B------:R-:W-:Y:S05]  /*a220*/  BRA `(.L_x_162) ;  /* 0xffffff8400907947 */ /* 0x000fea000383ffff */
.L_x_45:
[----:B------:R-:W-:-:S07]  /*a230*/  MOV R0, UR5 ;  /* 0x0000000500007c02 */ /* 0x000fce0008000f00 */
.L_x_163:
[----:B-1----:R1:W2:Y:S02]  /*a240*/  SYNCS.PHASECHK.TRANS64.TRYWAIT P0, [R0+URZ+0xf0], R7 ;  /* 0x0000f007000075a7 */ /* 0x0022a400080011ff */
[----:B--2---:R-:W-:Y:S05]  /*a250*/  @!P0 NANOSLEEP.SYNCS 0x989680 ;  /* 0x009896800000895d */ /* 0x004fea0003900000 */
[----:B------:R-:W2:Y:S02]  /*a260*/  @!P0 SYNCS.PHASECHK.TRANS64 P0, [R0+URZ+0xf0], R7 ;  /* 0x0000f007000085a7 */ /* 0x000ea400080010ff */
[----:B--2---:R-:W-:Y:S05]  /*a270*/  @!P0 BRA `(.L_x_163) ;  /* 0xfffffffc00f08947 */ /* 0x004fea000383ffff */
[----:B------:R-:W-:Y:S05]  /*a280*/  BRA `(.L_x_164) ;  /* 0xffffff8400a07947 */ /* 0x000fea000383ffff */
.L_x_46:
[----:B-1----:R1:W2:Y:S02]  /*a290*/  SYNCS.PHASECHK.TRANS64.TRYWAIT P1, [R0+URZ+0xe0], R5 ;  /* 0x0000e005000075a7 */ /* 0x0022a400080211ff */
[----:B--2---:R-:W-:Y:S05]  /*a2a0*/  @!P1 NANOSLEEP.SYNCS 0x989680 ;  /* 0x009896800000995d */ /* 0x004fea0003900000 */
[----:B------:R-:W2:Y:S02]  /*a2b0*/  @!P1 SYNCS.PHASECHK.TRANS64 P1, [R0+URZ+0xe0], R5 ;  /* 0x0000e005000095a7 */ /* 0x000ea400080210ff */
[----:B--2---:R-:W-:Y:S05]  /*a2c0*/  @!P1 BRA `(.L_x_46) ;  /* 0xfffffffc00f09947 */ /* 0x004fea000383ffff */
[----:B------:R-:W-:Y:S05]  /*a2d0*/  BRA `(.L_x_165) ;  /* 0xffffff8400d07947 */ /* 0x000fea000383ffff */
.L_x_49:
[----:B------:R-:W-:-:S07]  /*a2e0*/  MOV R0, UR5 ;  /* 0x0000000500007c02 */ /* 0x000fce0008000f00 */
.L_x_166:
[----:B-1----:R1:W2:Y:S02]  /*a2f0*/  SYNCS.PHASECHK.TRANS64.TRYWAIT P0, [R0+URZ+0xf0], R3 ;  /* 0x0000f003000075a7 */ /* 0x0022a400080011ff */
[----:B--2---:R-:W-:Y:S05]  /*a300*/  @!P0 NANOSLEEP.SYNCS 0x989680 ;  /* 0x009896800000895d */ /* 0x004fea0003900000 */
[----:B------:R-:W2:Y:S02]  /*a310*/  @!P0 SYNCS.PHASECHK.TRANS64 P0, [R0+URZ+0xf0], R3 ;  /* 0x0000f003000085a7 */ /* 0x000ea400080010ff */
[----:B--2---:R-:W-:Y:S05]  /*a320*/  @!P0 BRA `(.L_x_166) ;  /* 0xfffffffc00f08947 */ /* 0x004fea000383ffff */
[----:B------:R-:W-:Y:S05]  /*a330*/  BRA `(.L_x_48) ;  /* 0xffffff8800247947 */ /* 0x000fea000383ffff */
.L_x_58:
[----:B-1----:R-:W-:-:S04]  /*a340*/  MOV R4, UR6 ;  /* 0x0000000600047c02 */ /* 0x002fc80008000f00 */
[----:B------:R1:W2:Y:S03]  /*a350*/  SYNCS.PHASECHK.TRANS64.TRYWAIT P0, [R4+URZ+0x8], R5 ;  /* 0x00000805040075a7 */ /* 0x0002a600080011ff */
[----:B--2---:R-:W-:Y:S05]  /*a360*/  @!P0 NANOSLEEP.SYNCS 0x989680 ;  /* 0x009896800000895d */ /* 0x004fea0003900000 */
[----:B------:R-:W2:Y:S02]  /*a370*/  @!P0 SYNCS.PHASECHK.TRANS64 P0, [R4+URZ+0x8], R5 ;  /* 0x00000805040085a7 */ /* 0x000ea400080010ff */
[----:B--2---:R-:W-:Y:S05]  /*a380*/  @!P0 BRA `(.L_x_58) ;  /* 0xfffffffc00ec8947 */ /* 0x004fea000383ffff */
[----:B------:R-:W-:Y:S05]  /*a390*/  BRA `(.L_x_57) ;  /* 0xffffff8800d87947 */ /* 0x000fea000383ffff */
.L_x_60:
[----:B------:R-:W-:Y:S01]  /*a3a0*/  BSSY B0, `(.L_x_167) ;  /* 0x0000006000007945 */ /* 0x000fe20003800000 */
[----:B------:R-:W-:-:S07]  /*a3b0*/  MOV R15, 0xffffffff ;  /* 0xffffffff000f7802 */ /* 0x000fce0000000f00 */
[----:B-1---5:R-:W-:Y:S05]  /*a3c0*/  WARPSYNC.COLLECTIVE R15, `(.L_x_168) ;  /* 0x000000000f0c7348 */ /* 0x022fea0003c00000 */
[----:B------:R-:W-:Y:S02]  /*a3d0*/  ELECT P6, UR79, PT ;  /* 0x00000000004f782f */ /* 0x000fe400038c0000 */
[----:B------:R-:W-:Y:S01]  /*a3e0*/  MOV R14, UR79 ;  /* 0x0000004f000e7c02 */ /* 0x000fe20008000f00 */
[----:B-1---5:R-:W-:Y:S10]  /*a3f0*/  ENDCOLLECTIVE ;  /* 0x000000000000791b */ /* 0x022ff40003800000 */
.L_x_168:
[----:B------:R-:W-:Y:S05]  /*a400*/  BSYNC B0 ;  /* 0x0000000000007941 */ /* 0x000fea0003800000 */
.L_x_167:
[----:B------:R-:W-:Y:S05]  /*a410*/  BRA `(.L_x_169) ;  /* 0xffffff8c00087947 */ /* 0x000fea000383ffff */
.L_x_62:
[----:B-1----:R-:W-:-:S04]  /*a420*/  MOV R2, UR6 ;  /* 0x0000000600027c02 */ /* 0x002fc80008000f00 */
[----:B------:R1:W2:Y:S03]  /*a430*/  SYNCS.PHASECHK.TRANS64.TRYWAIT P0, [R2+URZ+0x8], R3 ;  /* 0x00000803020075a7 */ /* 0x0002a600080011ff */
[----:B--2---:R-:W-:Y:S05]  /*a440*/  @!P0 NANOSLEEP.SYNCS 0x989680 ;  /* 0x009896800000895d */ /* 0x004fea0003900000 */
[----:B------:R-:W2:Y:S02]  /*a450*/  @!P0 SYNCS.PHASECHK.TRANS64 P0, [R2+URZ+0x8], R3 ;  /* 0x00000803020085a7 */ /* 0x000ea400080010ff */
[----:B--2---:R-:W-:Y:S05]  /*a460*/  @!P0 BRA `(.L_x_62) ;  /* 0xfffffffc00ec8947 */ /* 0x004fea000383ffff */
[----:B------:R-:W-:Y:S05]  /*a470*/  BRA `(.L_x_61) ;  /* 0xffffff8c000c7947 */ /* 0x000fea000383ffff */
.L_x_63:
[----:B-1----:R1:W2:Y:S02]  /*a480*/  SYNCS.PHASECHK.TRANS64.TRYWAIT P0, [R0+URZ+0xe0], R5 ;  /* 0x0000e005000075a7 */ /* 0x0022a400080011ff */
[----:B--2---:R-:W-:Y:S05]  /*a490*/  @!P0 NANOSLEEP.SYNCS 0x989680 ;  /* 0x009896800000895d */ /* 0x004fea0003900000 */
[----:B------:R-:W2:Y:S02]  /*a4a0*/  @!P0 SYNCS.PHASECHK.TRANS64 P0, [R0+URZ+0xe0], R5 ;  /* 0x0000e005000085a7 */ /* 0x000ea400080010ff */
[----:B--2---:R-:W-:Y:S05]  /*a4b0*/  @!P0 BRA `(.L_x_63) ;  /* 0xfffffffc00f08947 */ /* 0x004fea000383ffff */
[----:B------:R-:W-:Y:S05]  /*a4c0*/  BRA `(.L_x_170) ;  /* 0xffffff8c00e47947 */ /* 0x000fea000383ffff */
.L_x_65:
[----:B------:R-:W-:-:S07]  /*a4d0*/  MOV R0, UR8 ;  /* 0x0000000800007c02 */ /* 0x000fce0008000f00 */
.L_x_171:
[----:B-1----:R1:W2:Y:S02]  /*a4e0*/  SYNCS.PHASECHK.TRANS64.TRYWAIT P0, [R0+URZ+0x110], R5 ;  /* 0x00011005000075a7 */ /* 0x0022a400080011ff */
[----:B--2---:R-:W-:Y:S05]  /*a4f0*/  @!P0 NANOSLEEP.SYNCS 0x989680 ;  /* 0x009896800000895d */ /* 0x004fea0003900000 */
[----:B------:R-:W2:Y:S02]  /*a500*/  @!P0 SYNCS.PHASECHK.TRANS64 P0, [R0+URZ+0x110], R5 ;  /* 0x00011005000085a7 */ /* 0x000ea400080010ff */
[----:B--2---:R-:W-:Y:S05]  /*a510*/  @!P0 BRA `(.L_x_171) ;  /* 0xfffffffc00f08947 */ /* 0x004fea000383ffff */
[----:B------:R-:W-:Y:S05]  /*a520*/  BRA `(.L_x_172) ;  /* 0xffffff9000307947 */ /* 0x000fea000383ffff */
.L_x_68:
[----:B------:R-:W-:Y:S07]  /*a530*/  MOV R0, UR7 ;  /* 0x0000000700007c02 */ /* 0x000fee0008000f00 */
.L_x_173:
[----:B-1----:R1:W2:Y:S02]  /*a540*/  SYNCS.PHASECHK.TRANS64.TRYWAIT P0, [R0+URZ], R5 ;  /* 0x00000005000075a7 */ /* 0x0022a400080011ff */
[----:B--2---:R-:W-:Y:S05]  /*a550*/  @!P0 NANOSLEEP.SYNCS 0x989680 ;  /* 0x009896800000895d */ /* 0x004fea0003900000 */
[----:B------:R-:W2:Y:S02]  /*a560*/  @!P0 SYNCS.PHASECHK.TRANS64 P0, [R0+URZ], R5 ;  /* 0x00000005000085a7 */ /* 0x000ea400080010ff */
[----:B--2---:R-:W-:Y:S05]  /*a570*/  @!P0 BRA `(.L_x_173) ;  /* 0xfffffffc00f08947 */ /* 0x004fea000383ffff */
[----:B------:R-:W-:Y:S05]  /*a580*/  BRA `(.L_x_67) ;  /* 0xffffff9000487947 */ /* 0x000fea000383ffff */
.L_x_72:
[----:B-1----:R-:W-:-:S07]  /*a590*/  MOV R0, UR4 ;  /* 0x0000000400007c02 */ /* 0x002fce0008000f00 */
.L_x_174:
[----:B-1----:R1:W2:Y:S02]  /*a5a0*/  SYNCS.PHASECHK.TRANS64.TRYWAIT P0, [R0+URZ], R3 ;  /* 0x00000003000075a7 */ /* 0x0022a400080011ff */
[----:B--2---:R-:W-:Y:S05]  /*a5b0*/  @!P0 NANOSLEEP.SYNCS 0x989680 ;  /* 0x009896800000895d */ /* 0x004fea0003900000 */
[----:B------:R-:W2:Y:S02]  /*a5c0*/  @!P0 SYNCS.PHASECHK.TRANS64 P0, [R0+URZ], R3 ;  /* 0x00000003000085a7 */ /* 0x000ea400080010ff */
[----:B--2---:R-:W-:Y:S05]  /*a5d0*/  @!P0 BRA `(.L_x_174) ;  /* 0xfffffffc00f08947 */ /* 0x004fea000383ffff */
[----:B------:R-:W-:Y:S05]  /*a5e0*/  BRA `(.L_x_175) ;  /* 0xffffff9400187947 */ /* 0x000fea000383ffff */
.L_x_75:
[----:B------:R-:W-:-:S07]  /*a5f0*/  MOV R0, UR6 ;  /* 0x0000000600007c02 */ /* 0x000fce0008000f00 */
.L_x_176:
[----:B-1----:R1:W2:Y:S02]  /*a600*/  SYNCS.PHASECHK.TRANS64.TRYWAIT P1, [R0+URZ+0x140], R3 ;  /* 0x00014003000075a7 */ /* 0x0022a400080211ff */
[----:B--2---:R-:W-:Y:S05]  /*a610*/  @!P1 NANOSLEEP.SYNCS 0x989680 ;  /* 0x009896800000995d */ /* 0x004fea0003900000 */
[----:B------:R-:W2:Y:S02]  /*a620*/  @!P1 SYNCS.PHASECHK.TRANS64 P1, [R0+URZ+0x140], R3 ;  /* 0x00014003000095a7 */ /* 0x000ea400080210ff */
[----:B--2---:R-:W-:Y:S05]  /*a630*/  @!P1 BRA `(.L_x_176) ;  /* 0xfffffffc00f09947 */ /* 0x004fea000383ffff */
[----:B------:R-:W-:Y:S05]  /*a640*/  BRA `(.L_x_177) ;  /* 0xffffff9400647947 */ /* 0x000fea000383ffff */
.L_x_80:
[----:B----4-:R4:W1:Y:S02]  /*a650*/  SYNCS.PHASECHK.TRANS64.TRYWAIT P0, [R0+URZ+0xe0], R3 ;  /* 0x0000e003000075a7 */ /* 0x01086400080011ff */
[----:B-1----:R-:W-:Y:S05]  /*a660*/  @!P0 NANOSLEEP.SYNCS 0x989680 ;  /* 0x009896800000895d */ /* 0x002fea0003900000 */
[----:B------:R-:W1:Y:S02]  /*a670*/  @!P0 SYNCS.PHASECHK.TRANS64 P0, [R0+URZ+0xe0], R3 ;  /* 0x0000e003000085a7 */ /* 0x000e6400080010ff */
[----:B-1----:R-:W-:Y:S05]  /*a680*/  @!P0 BRA `(.L_x_80) ;  /* 0xfffffffc00f08947 */ /* 0x002fea000383ffff */
[----:B------:R-:W-:Y:S05]  /*a690*/  BRA `(.L_x_178) ;  /* 0xffffff9800807947 */ /* 0x000fea000383ffff */
.L_x_83:
[----:B------:R-:W-:Y:S07]  /*a6a0*/  MOV R0, UR6 ;  /* 0x0000000600007c02 */ /* 0x000fee0008000f00 */
.L_x_179:
[----:B-1----:R1:W4:Y:S02]  /*a6b0*/  SYNCS.PHASECHK.TRANS64.TRYWAIT P0, [R0+URZ+0xd8], R3 ;  /* 0x0000d803000075a7 */ /* 0x00232400080011ff */
[----:B----4-:R-:W-:Y:S05]  /*a6c0*/  @!P0 NANOSLEEP.SYNCS 0x989680 ;  /* 0x009896800000895d */ /* 0x010fea0003900000 */
[----:B------:R-:W4:Y:S02]  /*a6d0*/  @!P0 SYNCS.PHASECHK.TRANS64 P0, [R0+URZ+0xd8], R3 ;  /* 0x0000d803000085a7 */ /* 0x000f2400080010ff */
[----:B----4-:R-:W-:Y:S05]  /*a6e0*/  @!P0 BRA `(.L_x_179) ;  /* 0xfffffffc00f08947 */ /* 0x010fea000383ffff */
[----:B------:R-:W-:Y:S05]  /*a6f0*/  BRA `(.L_x_82) ;  /* 0xffffff9c00607947 */ /* 0x000fea000383ffff */
.L_x_86:
[----:B------:R-:W-:Y:S07]  /*a700*/  MOV R0, UR6 ;  /* 0x0000000600007c02 */ /* 0x000fee0008000f00 */
.L_x_180:
[----:B-1----:R1:W2:Y:S02]  /*a710*/  SYNCS.PHASECHK.TRANS64.TRYWAIT P0, [R0+URZ+0xb0], R11 ;  /* 0x0000b00b000075a7 */ /* 0x0022a400080011ff */
[----:B--2---:R-:W-:Y:S05]  /*a720*/  @!P0 NANOSLEEP.SYNCS 0x989680 ;  /* 0x009896800000895d */ /* 0x004fea0003900000 */
[----:B------:R-:W2:Y:S02]  /*a730*/  @!P0 SYNCS.PHASECHK.TRANS64 P0, [R0+URZ+0xb0], R11 ;  /* 0x0000b00b000085a7 */ /* 0x000ea400080010ff */
[----:B--2---:R-:W-:Y:S05]  /*a740*/  @!P0 BRA `(.L_x_180) ;  /* 0xfffffffc00f08947 */ /* 0x004fea000383ffff */
[----:B------:R-:W-:Y:S05]  /*a750*/  BRA `(.L_x_181) ;  /* 0xffffff9c00d87947 */ /* 0x000fea000383ffff */
.L_x_87:
[----:B------:R-:W-:Y:S07]  /*a760*/  MOV R0, UR6 ;  /* 0x0000000600007c02 */ /* 0x000fee0008000f00 */
.L_x_182:
[----:B-1----:R1:W2:Y:S02]  /*a770*/  SYNCS.PHASECHK.TRANS64.TRYWAIT P0, [R0+URZ+0xb8], R11 ;  /* 0x0000b80b000075a7 */ /* 0x0022a400080011ff */
[----:B--2---:R-:W-:Y:S05]  /*a780*/  @!P0 NANOSLEEP.SYNCS 0x989680 ;  /* 0x009896800000895d */ /* 0x004fea0003900000 */
[----:B------:R-:W2:Y:S02]  /*a790*/  @!P0 SYNCS.PHASECHK.TRANS64 P0, [R0+URZ+0xb8], R11 ;  /* 0x0000b80b000085a7 */ /* 0x000ea400080010ff */
[----:B--2---:R-:W-:Y:S05]  /*a7a0*/  @!P0 BRA `(.L_x_182) ;  /* 0xfffffffc00f08947 */ /* 0x004fea000383ffff */
[----:B------:R-:W-:Y:S05]  /*a7b0*/  BRA `(.L_x_183) ;  /* 0xffffffa000687947 */ /* 0x000fea000383ffff */
.L_x_88:
[----:B------:R-:W-:Y:S07]  /*a7c0*/  MOV R0, UR6 ;  /* 0x0000000600007c02 */ /* 0x000fee0008000f00 */
.L_x_184:
[----:B-1----:R1:W2:Y:S02]  /*a7d0*/  SYNCS.PHASECHK.TRANS64.TRYWAIT P0, [R0+URZ+0xc0], R11 ;  /* 0x0000c00b000075a7 */ /* 0x0022a400080011ff */
[----:B--2---:R-:W-:Y:S05]  /*a7e0*/  @!P0 NANOSLEEP.SYNCS 0x989680 ;  /* 0x009896800000895d */ /* 0x004fea0003900000 */
[----:B------:R-:W2:Y:S02]  /*a7f0*/  @!P0 SYNCS.PHASECHK.TRANS64 P0, [R0+URZ+0xc0], R11 ;  /* 0x0000c00b000085a7 */ /* 0x000ea400080010ff */
[----:B--2---:R-:W-:Y:S05]  /*a800*/  @!P0 BRA `(.L_x_184) ;  /* 0xfffffffc00f08947 */ /* 0x004fea000383ffff */
[----:B------:R-:W-:Y:S05]  /*a810*/  BRA `(.L_x_185) ;  /* 0xffffffa400007947 */ /* 0x000fea000383ffff */
.L_x_89:
[----:B------:R-:W-:Y:S07]  /*a820*/  MOV R0, UR6 ;  /* 0x0000000600007c02 */ /* 0x000fee0008000f00 */
.L_x_186:
[----:B-1----:R1:W2:Y:S02]  /*a830*/  SYNCS.PHASECHK.TRANS64.TRYWAIT P0, [R0+URZ+0xc8], R11 ;  /* 0x0000c80b000075a7 */ /* 0x0022a400080011ff */
[----:B--2---:R-:W-:Y:S05]  /*a840*/  @!P0 NANOSLEEP.SYNCS 0x989680 ;  /* 0x009896800000895d */ /* 0x004fea0003900000 */
[----:B------:R-:W2:Y:S02]  /*a850*/  @!P0 SYNCS.PHASECHK.TRANS64 P0, [R0+URZ+0xc8], R11 ;  /* 0x0000c80b000085a7 */ /* 0x000ea400080010ff */
[----:B--2---:R-:W-:Y:S05]  /*a860*/  @!P0 BRA `(.L_x_186) ;  /* 0xfffffffc00f08947 */ /* 0x004fea000383ffff */
[----:B------:R-:W-:Y:S05]  /*a870*/  BRA `(.L_x_187) ;  /* 0xffffffa400d87947 */ /* 0x000fea000383ffff */
.L_x_91:
[----:B------:R-:W-:-:S07]  /*a880*/  MOV R0, UR6 ;  /* 0x0000000600007c02 */ /* 0x000fce0008000f00 */
.L_x_188:
[----:B-1----:R1:W2:Y:S02]  /*a890*/  SYNCS.PHASECHK.TRANS64.TRYWAIT P0, [R0+URZ+0xb0], R3 ;  /* 0x0000b003000075a7 */ /* 0x0022a400080011ff */
[----:B--2---:R-:W-:Y:S05]  /*a8a0*/  @!P0 NANOSLEEP.SYNCS 0x989680 ;  /* 0x009896800000895d */ /* 0x004fea0003900000 */
[----:B------:R-:W2:Y:S02]  /*a8b0*/  @!P0 SYNCS.PHASECHK.TRANS64 P0, [R0+URZ+0xb0], R3 ;  /* 0x0000b003000085a7 */ /* 0x000ea400080010ff */
[----:B--2---:R-:W-:Y:S05]  /*a8c0*/  @!P0 BRA `(.L_x_188) ;  /* 0xfffffffc00f08947 */ /* 0x004fea000383ffff */
[----:B------:R-:W-:Y:S05]  /*a8d0*/  BRA `(.L_x_189) ;  /* 0xffffffa800987947 */ /* 0x000fea000383ffff */
.L_x_92:
[----:B-1----:R-:W-:-:S07]  /*a8e0*/  MOV R0, UR6 ;  /* 0x0000000600007c02 */ /* 0x002fce0008000f00 */
.L_x_190:
[----:B-1----:R1:W2:Y:S02]  /*a8f0*/  SYNCS.PHASECHK.TRANS64.TRYWAIT P0, [R0+URZ+0xb8], R3 ;  /* 0x0000b803000075a7 */ /* 0x0022a400080011ff */
[----:B--2---:R-:W-:Y:S05]  /*a900*/  @!P0 NANOSLEEP.SYNCS 0x989680 ;  /* 0x009896800000895d */ /* 0x004fea0003900000 */
[----:B------:R-:W2:Y:S02]  /*a910*/  @!P0 SYNCS.PHASECHK.TRANS64 P0, [R0+URZ+0xb8], R3 ;  /* 0x0000b803000085a7 */ /* 0x000ea400080010ff */
[----:B--2---:R-:W-:Y:S05]  /*a920*/  @!P0 BRA `(.L_x_190) ;  /* 0xfffffffc00f08947 */ /* 0x004fea000383ffff */
[----:B------:R-:W-:Y:S05]  /*a930*/  BRA `(.L_x_191) ;  /* 0xffffffa800887947 */ /* 0x000fea000383ffff */
.L_x_93:
[----:B-1----:R-:W-:-:S07]  /*a940*/  MOV R0, UR6 ;  /* 0x0000000600007c02 */ /* 0x002fce0008000f00 */
.L_x_192:
[----:B-1----:R1:W2:Y:S02]  /*a950*/  SYNCS.PHASECHK.TRANS64.TRYWAIT P0, [R0+URZ+0xc0], R3 ;  /* 0x0000c003000075a7 */ /* 0x0022a400080011ff */
[----:B--2---:R-:W-:Y:S05]  /*a960*/  @!P0 NANOSLEEP.SYNCS 0x989680 ;  /* 0x009896800000895d */ /* 0x004fea0003900000 */
[----:B------:R-:W2:Y:S02]  /*a970*/  @!P0 SYNCS.PHASECHK.TRANS64 P0, [R0+URZ+0xc0], R3 ;  /* 0x0000c003000085a7 */ /* 0x000ea400080010ff */
[----:B--2---:R-:W-:Y:S05]  /*a980*/  @!P0 BRA `(.L_x_192) ;  /* 0xfffffffc00f08947 */ /* 0x004fea000383ffff */
[----:B------:R-:W-:Y:S05]  /*a990*/  BRA `(.L_x_193) ;  /* 0xffffffa800787947 */ /* 0x000fea000383ffff */
.L_x_95:
[----:B--2---:R2:W3:Y:S02]  /*a9a0*/  SYNCS.PHASECHK.TRANS64.TRYWAIT P0, [R0+URZ+0xe0], R3 ;  /* 0x0000e003000075a7 */ /* 0x0044e400080011ff */
[----:B---3--:R-:W-:Y:S05]  /*a9b0*/  @!P0 NANOSLEEP.SYNCS 0x989680 ;  /* 0x009896800000895d */ /* 0x008fea0003900000 */
[----:B------:R-:W3:Y:S02]  /*a9c0*/  @!P0 SYNCS.PHASECHK.TRANS64 P0, [R0+URZ+0xe0], R3 ;  /* 0x0000e003000085a7 */ /* 0x000ee400080010ff */
[----:B---3--:R-:W-:Y:S05]  /*a9d0*/  @!P0 BRA `(.L_x_95) ;  /* 0xfffffffc00f08947 */ /* 0x008fea000383ffff */
[----:B------:R-:W-:Y:S05]  /*a9e0*/  BRA `(.L_x_194) ;  /* 0xffffffac00407947 */ /* 0x000fea000383ffff */
.L_x_106:
[----:B-1----:R-:W-:Y:S04]  /*a9f0*/  MOV R0, UR48 ;  /* 0x0000003000007c02 */ /* 0x002fe80008000f00 */
[----:B------:R1:W3:Y:S03]  /*aa00*/  SYNCS.PHASECHK.TRANS64.TRYWAIT P1, [R0+URZ+0x90], R5 ;  /* 0x00009005000075a7 */ /* 0x0002e600080211ff */
[----:B---3--:R-:W-:Y:S05]  /*aa10*/  @!P1 NANOSLEEP.SYNCS 0x989680 ;  /* 0x009896800000995d */ /* 0x008fea0003900000 */
[----:B------:R-:W3:Y:S02]  /*aa20*/  @!P1 SYNCS.PHASECHK.TRANS64 P1, [R0+URZ+0x90], R5 ;  /* 0x00009005000095a7 */ /* 0x000ee400080210ff */
[----:B---3--:R-:W-:Y:S05]  /*aa30*/  @!P1 BRA `(.L_x_106) ;  /* 0xfffffffc00ec9947 */ /* 0x008fea000383ffff */
[----:B------:R-:W-:Y:S05]  /*aa40*/  BRA `(.L_x_105) ;  /* 0xffffffb800947947 */ /* 0x000fea000383ffff */
.L_x_108:
[----:B-1----:R1:W4:Y:S02]  /*aa50*/  SYNCS.PHASECHK.TRANS64.TRYWAIT P0, [R110+URZ+0x100], R3 ;  /* 0x000100036e0075a7 */ /* 0x00232400080011ff */
[----:B----4-:R-:W-:Y:S05]  /*aa60*/  @!P0 NANOSLEEP.SYNCS 0x989680 ;  /* 0x009896800000895d */ /* 0x010fea0003900000 */
[----:B------:R-:W4:Y:S02]  /*aa70*/  @!P0 SYNCS.PHASECHK.TRANS64 P0, [R110+URZ+0x100], R3 ;  /* 0x000100036e0085a7 */ /* 0x000f2400080010ff */
[----:B----4-:R-:W-:Y:S05]  /*aa80*/  @!P0 BRA `(.L_x_108) ;  /* 0xfffffffc00f08947 */ /* 0x010fea000383ffff */
[----:B------:R-:W-:Y:S05]  /*aa90*/  BRA `(.L_x_107) ;  /* 0xffffffbc002c7947 */ /* 0x000fea000383ffff */
.L_x_117:
[----:B-1----:R1:W2:Y:S02]  /*aaa0*/  SYNCS.PHASECHK.TRANS64.TRYWAIT P0, [R3+URZ+0x90], R0 ;  /* 0x00009000030075a7 */ /* 0x0022a400080011ff */
[----:B--2---:R-:W-:Y:S05]  /*aab0*/  @!P0 NANOSLEEP.SYNCS 0x989680 ;  /* 0x009896800000895d */ /* 0x004fea0003900000 */
[----:B------:R-:W2:Y:S02]  /*aac0*/  @!P0 SYNCS.PHASECHK.TRANS64 P0, [R3+URZ+0x90], R0 ;  /* 0x00009000030085a7 */ /* 0x000ea400080010ff */
[----:B--2---:R-:W-:Y:S05]  /*aad0*/  @!P0 BRA `(.L_x_117) ;  /* 0xfffffffc00f08947 */ /* 0x004fea000383ffff */
[----:B------:R-:W-:Y:S05]  /*aae0*/  BRA `(.L_x_116) ;  /* 0xffffffc400e87947 */ /* 0x000fea000383ffff */
.L_x_125:
[----:B-1----:R1:W2:Y:S02]  /*aaf0*/  SYNCS.PHASECHK.TRANS64.TRYWAIT P0, [R3+URZ+0x90], R6 ;  /* 0x00009006030075a7 */ /* 0x0022a400080011ff */
[----:B--2---:R-:W-:Y:S05]  /*ab00*/  @!P0 NANOSLEEP.SYNCS 0x989680 ;  /* 0x009896800000895d */ /* 0x004fea0003900000 */
[----:B------:R-:W2:Y:S02]  /*ab10*/  @!P0 SYNCS.PHASECHK.TRANS64 P0, [R3+URZ+0x90], R6 ;  /* 0x00009006030085a7 */ /* 0x000ea400080010ff */
[----:B--2---:R-:W-:Y:S05]  /*ab20*/  @!P0 BRA `(.L_x_125) ;  /* 0xfffffffc00f08947 */ /* 0x004fea000383ffff */
[----:B------:R-:W-:Y:S05]  /*ab30*/  BRA `(.L_x_124) ;  /* 0xffffffd400487947 */ /* 0x000fea000383ffff */
.L_x_133:
[----:B-1----:R1:W2:Y:S02]  /*ab40*/  SYNCS.PHASECHK.TRANS64.TRYWAIT P0, [R114+URZ+0x90], R3 ;  /* 0x00009003720075a7 */ /* 0x0022a400080011ff */
[----:B--2---:R-:W-:Y:S05]  /*ab50*/  @!P0 NANOSLEEP.SYNCS 0x989680 ;  /* 0x009896800000895d */ /* 0x004fea0003900000 */
[----:B------:R-:W2:Y:S02]  /*ab60*/  @!P0 SYNCS.PHASECHK.TRANS64 P0, [R114+URZ+0x90], R3 ;  /* 0x00009003720085a7 */ /* 0x000ea400080010ff */
[----:B--2---:R-:W-:Y:S05]  /*ab70*/  @!P0 BRA `(.L_x_133) ;  /* 0xfffffffc00f08947 */ /* 0x004fea000383ffff */
[----:B------:R-:W-:Y:S05]  /*ab80*/  BRA `(.L_x_132) ;  /* 0xffffffe000a87947 */ /* 0x000fea000383ffff */
        .weak           $__internal_0_$__cuda_sm10x_tcgen05_guardrail_trap_col_being_dealloced_not_returned_by_alloc
        .type           $__internal_0_$__cuda_sm10x_tcgen05_guardrail_trap_col_being_dealloced_not_returned_by_alloc,@function
        .size           $__internal_0_$__cuda_sm10x_tcgen05_guardrail_trap_col_being_dealloced_not_returned_by_alloc,($__internal_1_$__cuda_sm10x_tcgen05_guardrail_trap_phase_invalid_during_alloc - $__internal_0_$__cuda_sm10x_tcgen05_guardrail_trap_col_being_dealloced_not_returned_by_alloc)
$__internal_0_$__cuda_sm10x_tcgen05_guardrail_trap_col_being_dealloced_not_returned_by_alloc:
[----:B------:R-:W-:Y:S05]  /*ab90*/  BPT.TRAP 0x1 ;  /* 0x000000040000795c */ /* 0x000fea0000300000 */
[----:B------:R-:W-:-:S04]  /*aba0*/  HFMA2 R3, -RZ, RZ, 0, 0 ;  /* 0x00000000ff037431 */ /* 0x000fc800000001ff */
[----:B------:R-:W-:Y:S05]  /*abb0*/  RET.REL.NODEC R2 `(_ZN7cutlass13device_kernelINS_4gemm6kernel13GemmUniversalIN4cute5tupleIJiiiiEEENS1_10collective13CollectiveMmaINS1_41MainloopSm100TmaUmmaWarpSpecializedSparseILi9ELi2ELi2ENS5_IJNS4_1CILi2EEENSA_ILi1EEESC_EEEEENS5_IJNSA_ILi256EEENSA_ILi128EEESG_EEENS_12float_e4m3_tENS5_IJNS4_6LayoutINS5_IJiNS5_IJSB_iEEEiEEENS5_IJlNS5_IJSC_SB_EEElEEEEENSJ_INS5_IJNS5_IJSG_iEEESP_iEEENS5_IJNS5_IJSG_NSA_ILi16384EEEEEENS5_IJSC_lEEElEEEEEEEESI_NS5_IJlSC_lEEENS4_8TiledMMAINS4_8MMA_AtomIJNS4_32SM100_MMA_F8F6F4_2x1SM_SS_SPARSEISI_SI_fLi256ELi128ELNS4_4UMMA5MajorE0ELS12_0ELNS11_7ScaleInE0ELS13_0EEEEEENSJ_INS5_IJSC_SC_SC_EEENS5_IJNSA_ILi0EEES17_S17_EEEEENS5_IJNS4_10UnderscoreES1A_S1A_EEEEENS4_18SM100_TMA_2SM_LOADENS4_14ComposedLayoutINS4_7SwizzleILi2ELi4ELi3EEENS4_25smem_sparse_ptr_flag_bitsILi2ELi8EEENSJ_INS5_IJNS5_IJSC_NSA_ILi8EEEEEENS5_IJSB_NSA_ILi64EEEEEEEEENS5_IJNS5_IJS17_SG_EEESM_EEEEEEEvNS4_8identityES1D_NS1E_INS1F_ILi3ELi4ELi3EEENS4_18smem_ptr_flag_bitsILi8EEENSJ_INS5_IJS1J_SG_EEENS5_IJSG_SC_EEEEEEEvS1S_EENS_8epilogue10collective18CollectiveEpilogueINS21_23Sm100TmaWarpSpecializedILi4ELi2ELi32ELb1ELb0EEEJNS5_IJSG_SG_SG_EEENS5_IJNSJ_ISG_SC_EENSJ_INSA_ILi32EEESC_EEEEEfNS5_IJSC_llEEEfS2B_NS21_6fusion15FusionCallbacksIS25_NS2C_17LinearCombinationIffffLNS_15FloatRoundStyleE2EEES26_S2A_JEEENS4_5SM1004TMEM4LOAD26SM100_TMEM_LOAD_32dp32b32xENS4_13SM90_TMA_LOADENS1E_INS1F_ILi2ELi5ELi2EEENS1U_ILi32EEENSJ_INS5_IJS28_NSA_ILi4EEEEEENS5_IJSC_S28_EEEEEEENS4_39AutoVectorizingCopyWithAssumedAlignmentILi128EEENS4_14SM90_TMA_STOREES2T_S2V_S2V_EEEvvEEEEvNT_6ParamsE) ;  /* 0xffffff5402107950 */ /* 0x000fea0003c3ffff */
        .weak           $__internal_1_$__cuda_sm10x_tcgen05_guardrail_trap_phase_invalid_during_alloc
        .type           $__internal_1_$__cuda_sm10x_tcgen05_guardrail_trap_phase_invalid_during_alloc,@function
        .size           $__internal_1_$__cuda_sm10x_tcgen05_guardrail_trap_phase_invalid_during_alloc,($__internal_2_$__cuda_sm10x_tcgen05_guardrail_trap_unallocated_columns_being_dealloced - $__internal_1_$__cuda_sm10x_tcgen05_guardrail_trap_phase_invalid_during_alloc)
$__internal_1_$__cuda_sm10x_tcgen05_guardrail_trap_phase_invalid_during_alloc:
[----:B------:R-:W-:Y:S05]  /*abc0*/  BPT.TRAP 0x1 ;  /* 0x000000040000795c */ /* 0x000fea0000300000 */
[----:B------:R-:W-:-:S04]  /*abd0*/  MOV R3, 0x0 ;  /* 0x0000000000037802 */ /* 0x000fc80000000f00 */
[----:B------:R-:W-:Y:S05]  /*abe0*/  RET.REL.NODEC R2 `(_ZN7cutlass13device_kernelINS_4gemm6kernel13GemmUniversalIN4cute5tupleIJiiiiEEENS1_10collective13CollectiveMmaINS1_41MainloopSm100TmaUmmaWarpSpecializedSparseILi9ELi2ELi2ENS5_IJNS4_1CILi2EEENSA_ILi1EEESC_EEEEENS5_IJNSA_ILi256EEENSA_ILi128EEESG_EEENS_12float_e4m3_tENS5_IJNS4_6LayoutINS5_IJiNS5_IJSB_iEEEiEEENS5_IJlNS5_IJSC_SB_EEElEEEEENSJ_INS5_IJNS5_IJSG_iEEESP_iEEENS5_IJNS5_IJSG_NSA_ILi16384EEEEEENS5_IJSC_lEEElEEEEEEEESI_NS5_IJlSC_lEEENS4_8TiledMMAINS4_8MMA_AtomIJNS4_32SM100_MMA_F8F6F4_2x1SM_SS_SPARSEISI_SI_fLi256ELi128ELNS4_4UMMA5MajorE0ELS12_0ELNS11_7ScaleInE0ELS13_0EEEEEENSJ_INS5_IJSC_SC_SC_EEENS5_IJNSA_ILi0EEES17_S17_EEEEENS5_IJNS4_10UnderscoreES1A_S1A_EEEEENS4_18SM100_TMA_2SM_LOADENS4_14ComposedLayoutINS4_7SwizzleILi2ELi4ELi3EEENS4_25smem_sparse_ptr_flag_bitsILi2ELi8EEENSJ_INS5_IJNS5_IJSC_NSA_ILi8EEEEEENS5_IJSB_NSA_ILi64EEEEEEEEENS5_IJNS5_IJS17_SG_EEESM_EEEEEEEvNS4_8identityES1D_NS1E_INS1F_ILi3ELi4ELi3EEENS4_18smem_ptr_flag_bitsILi8EEENSJ_INS5_IJS1J_SG_EEENS5_IJSG_SC_EEEEEEEvS1S_EENS_8epilogue10collective18CollectiveEpilogueINS21_23Sm100TmaWarpSpecializedILi4ELi2ELi32ELb1ELb0EEEJNS5_IJSG_SG_SG_EEENS5_IJNSJ_ISG_SC_EENSJ_INSA_ILi32EEESC_EEEEEfNS5_IJSC_llEEEfS2B_NS21_6fusion15FusionCallbacksIS25_NS2C_17LinearCombinationIffffLNS_15FloatRoundStyleE2EEES26_S2A_JEEENS4_5SM1004TMEM4LOAD26SM100_TMEM_LOAD_32dp32b32xENS4_13SM90_TMA_LOADENS1E_INS1F_ILi2ELi5ELi2EEENS1U_ILi32EEENSJ_INS5_IJS28_NSA_ILi4EEEEEENS5_IJSC_S28_EEEEEEENS4_39AutoVectorizingCopyWithAssumedAlignmentILi128EEENS4_14SM90_TMA_STOREES2T_S2V_S2V_EEEvvEEEEvNT_6ParamsE) ;  /* 0xffffff5402047950 */ /* 0x000fea0003c3ffff */
        .weak           $__internal_2_$__cuda_sm10x_tcgen05_guardrail_trap_unallocated_columns_being_dealloced
        .type           $__internal_2_$__cuda_sm10x_tcgen05_guardrail_trap_unallocated_columns_being_dealloced,@function
        .size           $__internal_2_$__cuda_sm10x_tcgen05_guardrail_trap_unallocated_columns_being_dealloced,(.L_x_196 - $__internal_2_$__cuda_sm10x_tcgen05_guardrail_trap_unallocated_columns_being_dealloced)
$__internal_2_$__cuda_sm10x_tcgen05_guardrail_trap_unallocated_columns_being_dealloced:
[----:B------:R-:W-:Y:S05]  /*abf0*/  BPT.TRAP 0x1 ;  /* 0x000000040000795c */ /* 0x000fea0000300000 */
[----:B------:R-:W-:-:S04]  /*ac00*/  HFMA2 R3, -RZ, RZ, 0, 0 ;  /* 0x00000000ff037431 */ /* 0x000fc800000001ff */
[----:B------:R-:W-:Y:S05]  /*ac10*/  RET.REL.NODEC R2 `(_ZN7cutlass13device_kernelINS_4gemm6kernel13GemmUniversalIN4cute5tupleIJiiiiEEENS1_10collective13CollectiveMmaINS1_41MainloopSm100TmaUmmaWarpSpecializedSparseILi9ELi2ELi2ENS5_IJNS4_1CILi2EEENSA_ILi1EEESC_EEEEENS5_IJNSA_ILi256EEENSA_ILi128EEESG_EEENS_12float_e4m3_tENS5_IJNS4_6LayoutINS5_IJiNS5_IJSB_iEEEiEEENS5_IJlNS5_IJSC_SB_EEElEEEEENSJ_INS5_IJNS5_IJSG_iEEESP_iEEENS5_IJNS5_IJSG_NSA_ILi16384EEEEEENS5_IJSC_lEEElEEEEEEEESI_NS5_IJlSC_lEEENS4_8TiledMMAINS4_8MMA_AtomIJNS4_32SM100_MMA_F8F6F4_2x1SM_SS_SPARSEISI_SI_fLi256ELi128ELNS4_4UMMA5MajorE0ELS12_0ELNS11_7ScaleInE0ELS13_0EEEEEENSJ_INS5_IJSC_SC_SC_EEENS5_IJNSA_ILi0EEES17_S17_EEEEENS5_IJNS4_10UnderscoreES1A_S1A_EEEEENS4_18SM100_TMA_2SM_LOADENS4_14ComposedLayoutINS4_7SwizzleILi2ELi4ELi3EEENS4_25smem_sparse_ptr_flag_bitsILi2ELi8EEENSJ_INS5_IJNS5_IJSC_NSA_ILi8EEEEEENS5_IJSB_NSA_ILi64EEEEEEEEENS5_IJNS5_IJS17_SG_EEESM_EEEEEEEvNS4_8identityES1D_NS1E_INS1F_ILi3ELi4ELi3EEENS4_18smem_ptr_flag_bitsILi8EEENSJ_INS5_IJS1J_SG_EEENS5_IJSG_SC_EEEEEEEvS1S_EENS_8epilogue10collective18CollectiveEpilogueINS21_23Sm100TmaWarpSpecializedILi4ELi2ELi32ELb1ELb0EEEJNS5_IJSG_SG_SG_EEENS5_IJNSJ_ISG_SC_EENSJ_INSA_ILi32EEESC_EEEEEfNS5_IJSC_llEEEfS2B_NS21_6fusion15FusionCallbacksIS25_NS2C_17LinearCombinationIffffLNS_15FloatRoundStyleE2EEES26_S2A_JEEENS4_5SM1004TMEM4LOAD26SM100_TMEM_LOAD_32dp32b32xENS4_13SM90_TMA_LOADENS1E_INS1F_ILi2ELi5ELi2EEENS1U_ILi32EEENSJ_INS5_IJS28_NSA_ILi4EEEEEENS5_IJSC_S28_EEEEEEENS4_39AutoVectorizingCopyWithAssumedAlignmentILi128EEENS4_14SM90_TMA_STOREES2T_S2V_S2V_EEEvvEEEEvNT_6ParamsE) ;  /* 0xffffff5002f87950 */ /* 0x000fea0003c3ffff */
.L_x_195:
[----:B------:R-:W-:-:S00]  /*ac20*/  BRA `(.L_x_195) ;  /* 0xfffffffc00fc7947 */ /* 0x000fc0000383ffff */
[----:B------:R-:W-:-:S00]  /*ac30*/  NOP ;  /* 0x0000000000007918 */ /* 0x000fc00000000000 */
        /* <DEDUP_REMOVED lines=12> */
.L_x_196:


//--------------------- .nv.global.init           --------------------------
	.section	.nv.global.init,"aw",@progbits
.nv.global.init:
	.type		$str$27,@object
	.size		$str$27,($str$28 - $str$27)
$str$27:
        /*0000*/ 	.byte	0x28, 0x61, 0x64, 0x64, 0x72, 0x65, 0x73, 0x73, 0x20, 0x26, 0x20, 0x6d, 0x61, 0x73, 0x6b, 0x29
        /*0010*/ 	.byte	0x20, 0x3d, 0x3d, 0x20, 0x30, 0x00
	.type		$str$28,@object
	.size		$str$28,($str$26 - $str$28)
$str$28:
        /*0016*/ 	.byte	0x2f, 0x74, 0x6d, 0x70, 0x2f, 0x63, 0x75, 0x74, 0x6c, 0x61, 0x73, 0x73, 0x5f, 0x73, 0x77, 0x65
        /*0026*/ 	.byte	0x65, 0x70, 0x5f, 0x73, 0x72, 0x63, 0x2f, 0x69, 0x6e, 0x63, 0x6c, 0x75, 0x64, 0x65, 0x2f, 0x63
        /*0036*/ 	.byte	0x75, 0x74, 0x65, 0x2f, 0x70, 0x6f, 0x69, 0x6e, 0x74, 0x65, 0x72, 0x5f, 0x66, 0x6c, 0x61, 0x67
        /*0046*/ 	.byte	0x67, 0x65, 0x64, 0x2e, 0x68, 0x70, 0x70, 0x00
	.type		$str$26,@object
	.size		$str$26,($str$25 - $str$26)
$str$26:
        /*004e*/ 	.byte	0x2f, 0x74, 0x6d, 0x70, 0x2f, 0x63, 0x75, 0x74, 0x6c, 0x61, 0x73, 0x73, 0x5f, 0x73, 0x77, 0x65
        /*005e*/ 	.byte	0x65, 0x70, 0x5f, 0x73, 0x72, 0x63, 0x2f, 0x69, 0x6e, 0x63, 0x6c, 0x75, 0x64, 0x65, 0x2f, 0x63
        /*006e*/ 	.byte	0x75, 0x74, 0x65, 0x2f, 0x61, 0x74, 0x6f, 0x6d, 0x2f, 0x63, 0x6f, 0x70, 0x79, 0x5f, 0x74, 0x72
        /*007e*/ 	.byte	0x61, 0x69, 0x74, 0x73, 0x5f, 0x73, 0x6d, 0x31, 0x30, 0x30, 0x2e, 0x68, 0x70, 0x70, 0x00
	.type		$str$25,@object
	.size		$str$25,(__unnamed_1 - $str$25)
$str$25:
        /*008d*/ 	.byte	0x28, 0x28, 0x75, 0x69, 0x6e, 0x74, 0x33, 0x32, 0x5f, 0x74, 0x28, 0x74, 0x68, 0x72, 0x65, 0x61
        /*009d*/ 	.byte	0x64, 0x49, 0x64, 0x78, 0x2e, 0x78, 0x29, 0x20, 0x2f, 0x20, 0x33, 0x32, 0x29, 0x20, 0x25, 0x20
        /*00ad*/ 	.byte	0x34, 0x29, 0x20, 0x3d, 0x3d, 0x20, 0x28, 0x28, 0x28, 0x74, 0x6d, 0x65, 0x6d, 0x5f, 0x61, 0x64
        /*00bd*/ 	.byte	0x64, 0x72, 0x20, 0x3e, 0x3e, 0x20, 0x31, 0x36, 0x29, 0x20, 0x2f, 0x20, 0x33, 0x32, 0x29, 0x20
        /*00cd*/ 	.byte	0x25, 0x20, 0x34, 0x29, 0x00
	.type		__unnamed_1,@object
	.size		__unnamed_1,(__unnamed_2 - __unnamed_1)
__unnamed_1:
        /*00d2*/ 	.byte	0x61, 0x75, 0x74, 0x6f, 0x20, 0x63, 0x75, 0x74, 0x65, 0x3a, 0x3a, 0x61, 0x73, 0x5f, 0x70, 0x6f
        /* <DEDUP_REMOVED lines=23> */
        /*0252*/ 	.byte	0x3a, 0x3a, 0x43, 0x3c, 0x34, 0x30, 0x39, 0x36, 0x3e, 0x3e, 0x3e, 0x3e, 0x5d, 0x00
	.type		__unnamed_2,@object
	.size		__unnamed_2,(.L_2 - __unnamed_2)
__unnamed_2:
        /* <DEDUP_REMOVED lines=42> */
        /*0500*/ 	.byte	0x3e, 0x5d, 0x00
.L_2:


//--------------------- .nv.shared._ZN7cutlass13device_kernelINS_4gemm6kernel13GemmUniversalIN4cute5tupleIJiiiiEEENS1_10collective13CollectiveMmaINS1_41MainloopSm100TmaUmmaWarpSpecializedSparseILi9ELi2ELi2ENS5_IJNS4_1CILi2EEENSA_ILi1EEESC_EEEEENS5_IJNSA_ILi256EEENSA_ILi128EEESG_EEENS_12float_e4m3_tENS5_IJNS4_6LayoutINS5_IJiNS5_IJSB_iEEEiEEENS5_IJlNS5_IJSC_SB_EEElEEEEENSJ_INS5_IJNS5_IJSG_iEEESP_iEEENS5_IJNS5_IJSG_NSA_ILi16384EEEEEENS5_IJSC_lEEElEEEEEEEESI_NS5_IJlSC_lEEENS4_8TiledMMAINS4_8MMA_AtomIJNS4_32SM100_MMA_F8F6F4_2x1SM_SS_SPARSEISI_SI_fLi256ELi128ELNS4_4UMMA5MajorE0ELS12_0ELNS11_7ScaleInE0ELS13_0EEEEEENSJ_INS5_IJSC_SC_SC_EEENS5_IJNSA_ILi0EEES17_S17_EEEEENS5_IJNS4_10UnderscoreES1A_S1A_EEEEENS4_18SM100_TMA_2SM_LOADENS4_14ComposedLayoutINS4_7SwizzleILi2ELi4ELi3EEENS4_25smem_sparse_ptr_flag_bitsILi2ELi8EEENSJ_INS5_IJNS5_IJSC_NSA_ILi8EEEEEENS5_IJSB_NSA_ILi64EEEEEEEEENS5_IJNS5_IJS17_SG_EEESM_EEEEEEEvNS4_8identityES1D_NS1E_INS1F_ILi3ELi4ELi3EEENS4_18smem_ptr_flag_bitsILi8EEENSJ_INS5_IJS1J_SG_EEENS5_IJSG_SC_EEEEEEEvS1S_EENS_8epilogue10collective18CollectiveEpilogueINS21_23Sm100TmaWarpSpecializedILi4ELi2ELi32ELb1ELb0EEEJNS5_IJSG_SG_SG_EEENS5_IJNSJ_ISG_SC_EENSJ_INSA_ILi32EEESC_EEEEEfNS5_IJSC_llEEEfS2B_NS21_6fusion15FusionCallbacksIS25_NS2C_17LinearCombinationIffffLNS_15FloatRoundStyleE2EEES26_S2A_JEEENS4_5SM1004TMEM4LOAD26SM100_TMEM_LOAD_32dp32b32xENS4_13SM90_TMA_LOADENS1E_INS1F_ILi2ELi5ELi2EEENS1U_ILi32EEENSJ_INS5_IJS28_NSA_ILi4EEEEEENS5_IJSC_S28_EEEEEEENS4_39AutoVectorizingCopyWithAssumedAlignmentILi128EEENS4_14SM90_TMA_STOREES2T_S2V_S2V_EEEvvEEEEvNT_6ParamsE --------------------------
	.section	.nv.shared._ZN7cutlass13device_kernelINS_4gemm6kernel13GemmUniversalIN4cute5tupleIJiiiiEEENS1_10collective13CollectiveMmaINS1_41MainloopSm100TmaUmmaWarpSpecializedSparseILi9ELi2ELi2ENS5_IJNS4_1CILi2EEENSA_ILi1EEESC_EEEEENS5_IJNSA_ILi256EEENSA_ILi128EEESG_EEENS_12float_e4m3_tENS5_IJNS4_6LayoutINS5_IJiNS5_IJSB_iEEEiEEENS5_IJlNS5_IJSC_SB_EEElEEEEENSJ_INS5_IJNS5_IJSG_iEEESP_iEEENS5_IJNS5_IJSG_NSA_ILi16384EEEEEENS5_IJSC_lEEElEEEEEEEESI_NS5_IJlSC_lEEENS4_8TiledMMAINS4_8MMA_AtomIJNS4_32SM100_MMA_F8F6F4_2x1SM_SS_SPARSEISI_SI_fLi256ELi128ELNS4_4UMMA5MajorE0ELS12_0ELNS11_7ScaleInE0ELS13_0EEEEEENSJ_INS5_IJSC_SC_SC_EEENS5_IJNSA_ILi0EEES17_S17_EEEEENS5_IJNS4_10UnderscoreES1A_S1A_EEEEENS4_18SM100_TMA_2SM_LOADENS4_14ComposedLayoutINS4_7SwizzleILi2ELi4ELi3EEENS4_25smem_sparse_ptr_flag_bitsILi2ELi8EEENSJ_INS5_IJNS5_IJSC_NSA_ILi8EEEEEENS5_IJSB_NSA_ILi64EEEEEEEEENS5_IJNS5_IJS17_SG_EEESM_EEEEEEEvNS4_8identityES1D_NS1E_INS1F_ILi3ELi4ELi3EEENS4_18smem_ptr_flag_bitsILi8EEENSJ_INS5_IJS1J_SG_EEENS5_IJSG_SC_EEEEEEEvS1S_EENS_8epilogue10collective18CollectiveEpilogueINS21_23Sm100TmaWarpSpecializedILi4ELi2ELi32ELb1ELb0EEEJNS5_IJSG_SG_SG_EEENS5_IJNSJ_ISG_SC_EENSJ_INSA_ILi32EEESC_EEEEEfNS5_IJSC_llEEEfS2B_NS21_6fusion15FusionCallbacksIS25_NS2C_17LinearCombinationIffffLNS_15FloatRoundStyleE2EEES26_S2A_JEEENS4_5SM1004TMEM4LOAD26SM100_TMEM_LOAD_32dp32b32xENS4_13SM90_TMA_LOADENS1E_INS1F_ILi2ELi5ELi2EEENS1U_ILi32EEENSJ_INS5_IJS28_NSA_ILi4EEEEEENS5_IJSC_S28_EEEEEEENS4_39AutoVectorizingCopyWithAssumedAlignmentILi128EEENS4_14SM90_TMA_STOREES2T_S2V_S2V_EEEvvEEEEvNT_6ParamsE,"aw",@nobits
	.sectionflags	@""
	.align	16
	.zero		1024


//--------------------- .nv.shared.reserved.0     --------------------------
	.section	.nv.shared.reserved.0,"aw",@nobits
	.weak		__nv_reservedSMEM_offset_0_alias
	.size		__nv_reservedSMEM_offset_0_alias, 0, 64
	.other		__nv_reservedSMEM_offset_0_alias,@"STO_CUDA_RESERVED_SHARED STV_DEFAULT"
__nv_reservedSMEM_offset_0_alias:
	.zero		0
.nv.shared.reserved.0:
	.zero		64
	.weak		__nv_reservedSMEM_tcgen05_partition
	.type		__nv_reservedSMEM_tcgen05_partition,@object
	.size		__nv_reservedSMEM_tcgen05_partition,(.L_0 - __nv_reservedSMEM_tcgen05_partition)
__nv_reservedSMEM_tcgen05_partition:
	.zero		32
.L_0:


//--------------------- .nv.global                --------------------------
	.section	.nv.global,"aw",@nobits
.nv.global:
	.type		_ZN39_INTERNAL_08fa75f4_4_k_cu_f5492862_29624cute1_E,@object
	.size		_ZN39_INTERNAL_08fa75f4_4_k_cu_f5492862_29624cute1_E,(_ZN39_INTERNAL_08fa75f4_4_k_cu_f5492862_29624cuda3std3__45__cpo6cbeginE - _ZN39_INTERNAL_08fa75f4_4_k_cu_f5492862_29624cute1_E)
_ZN39_INTERNAL_08fa75f4_4_k_cu_f5492862_29624cute1_E:
	.zero		1
	.type		_ZN39_INTERNAL_08fa75f4_4_k_cu_f5492862_29624cuda3std3__45__cpo6cbeginE,@object
	.size		_ZN39_INTERNAL_08fa75f4_4_k_cu_f5492862_29624cuda3std3__45__cpo6cbeginE,(_ZN39_INTERNAL_08fa75f4_4_k_cu_f5492862_29624cuda3std3__48in_placeE - _ZN39_INTERNAL_08fa75f4_4_k_cu_f5492862_29624cuda3std3__45__cpo6cbeginE)
_ZN39_INTERNAL_08fa75f4_4_k_cu_f5492862_29624cuda3std3__45__cpo6cbeginE:
	.zero		1
	.type		_ZN39_INTERNAL_08fa75f4_4_k_cu_f5492862_29624cuda3std3__48in_placeE,@object
	.size		_ZN39_INTERNAL_08fa75f4_4_k_cu_f5492862_29624cuda3std3__48in_placeE,(_ZN39_INTERNAL_08fa75f4_4_k_cu_f5492862_29624cuda3std6ranges3__45__cpo9iter_moveE - _ZN39_INTERNAL_08fa75f4_4_k_cu_f5492862_29624cuda3std3__48in_placeE)
_ZN39_INTERNAL_08fa75f4_4_k_cu_f5492862_29624cuda3std3__48in_placeE:
	.zero		1
	.type		_ZN39_INTERNAL_08fa75f4_4_k_cu_f5492862_29624cuda3std6ranges3__45__cpo9iter_moveE,@object
	.size		_ZN39_INTERNAL_08fa75f4_4_k_cu_f5492862_29624cuda3std6ranges3__45__cpo9iter_moveE,(_ZN39_INTERNAL_08fa75f4_4_k_cu_f5492862_29624cuda3std3__45__cpo5beginE - _ZN39_INTERNAL_08fa75f4_4_k_cu_f5492862_29624cuda3std6ranges3__45__cpo9iter_moveE)
_ZN39_INTERNAL_08fa75f4_4_k_cu_f5492862_29624cuda3std6ranges3__45__cpo9iter_moveE:
	.zero		1
	.type		_ZN39_INTERNAL_08fa75f4_4_k_cu_f5492862_29624cuda3std3__45__cpo5beginE,@object
	.size		_ZN39_INTERNAL_08fa75f4_4_k_cu_f5492862_29624cuda3std3__45__cpo5beginE,(_ZN39_INTERNAL_08fa75f4_4_k_cu_f5492862_29624cuda3std3__441_GLOBAL__N__08fa75f4_4_k_cu_f5492862_29626ignoreE - _ZN39_INTERNAL_08fa75f4_4_k_cu_f5492862_29624cuda3std3__45__cpo5beginE)
_ZN39_INTERNAL_08fa75f4_4_k_cu_f5492862_29624cuda3std3__45__cpo5beginE:
	.zero		1
	.type		_ZN39_INTERNAL_08fa75f4_4_k_cu_f5492862_29624cuda3std3__441_GLOBAL__N__08fa75f4_4_k_cu_f5492862_29626ignoreE,@object
	.size		_ZN39_INTERNAL_08fa75f4_4_k_cu_f5492862_29624cuda3std3__441_GLOBAL__N__08fa75f4_4_k_cu_f5492862_29626ignoreE,(_ZN39_INTERNAL_08fa75f4_4_k_cu_f5492862_29624cute7productE - _ZN39_INTERNAL_08fa75f4_4_k_cu_f5492862_29624cuda3std3__441_GLOBAL__N__08fa75f4_4_k_cu_f5492862_29626ignoreE)
_ZN39_INTERNAL_08fa75f4_4_k_cu_f5492862_29624cuda3std3__441_GLOBAL__N__08fa75f4_4_k_cu_f5492862_29626ignoreE:
	.zero		1
	.type		_ZN39_INTERNAL_08fa75f4_4_k_cu_f5492862_29624cute7productE,@object
	.size		_ZN39_INTERNAL_08fa75f4_4_k_cu_f5492862_29624cute7productE,(_ZN39_INTERNAL_08fa75f4_4_k_cu_f5492862_29624cuda3std3__45__cpo3endE - _ZN39_INTERNAL_08fa75f4_4_k_cu_f5492862_29624cute7productE)
_ZN39_INTERNAL_08fa75f4_4_k_cu_f5492862_29624cute7productE:
	.zero		1
	.type		_ZN39_INTERNAL_08fa75f4_4_k_cu_f5492862_29624cuda3std3__45__cpo3endE,@object
	.size		_ZN39_INTERNAL_08fa75f4_4_k_cu_f5492862_29624cuda3std3__45__cpo3endE,(_ZN39_INTERNAL_08fa75f4_4_k_cu_f5492862_29624cuda3std3__419piecewise_constructE - _ZN39_INTERNAL_08fa75f4_4_k_cu_f5492862_29624cuda3std3__45__cpo3endE)
_ZN39_INTERNAL_08fa75f4_4_k_cu_f5492862_29624cuda3std3__45__cpo3endE:
	.zero		1
	.type		_ZN39_INTERNAL_08fa75f4_4_k_cu_f5492862_29624cuda3std3__419piecewise_constructE,@object
	.size		_ZN39_INTERNAL_08fa75f4_4_k_cu_f5492862_29624cuda3std3__419piecewise_constructE,(_ZN39_INTERNAL_08fa75f4_4_k_cu_f5492862_29624cuda3std3__45__cpo4cendE - _ZN39_INTERNAL_08fa75f4_4_k_cu_f5492862_29624cuda3std3__419piecewise_constructE)
_ZN39_INTERNAL_08fa75f4_4_k_cu_f5492862_29624cuda3std3__419piecewise_constructE:
	.zero		1
	.type		_ZN39_INTERNAL_08fa75f4_4_k_cu_f5492862_29624cuda3std3__45__cpo4cendE,@object
	.size		_ZN39_INTERNAL_08fa75f4_4_k_cu_f5492862_29624cuda3std3__45__cpo4cendE,(_ZN39_INTERNAL_08fa75f4_4_k_cu_f5492862_29624cuda3std6ranges3__45__cpo4swapE - _ZN39_INTERNAL_08fa75f4_4_k_cu_f5492862_29624cuda3std3__45__cpo4cendE)
_ZN39_INTERNAL_08fa75f4_4_k_cu_f5492862_29624cuda3std3__45__cpo4cendE:
	.zero		1
	.type		_ZN39_INTERNAL_08fa75f4_4_k_cu_f5492862_29624cuda3std6ranges3__45__cpo4swapE,@object
	.size		_ZN39_INTERNAL_08fa75f4_4_k_cu_f5492862_29624cuda3std6ranges3__45__cpo4swapE,(.L_10 - _ZN39_INTERNAL_08fa75f4_4_k_cu_f5492862_29624cuda3std6ranges3__45__cpo4swapE)
_ZN39_INTERNAL_08fa75f4_4_k_cu_f5492862_29624cuda3std6ranges3__45__cpo4swapE:
	.zero		1
.L_10:


//--------------------- .nv.constant0._ZN7cutlass13device_kernelINS_4gemm6kernel13GemmUniversalIN4cute5tupleIJiiiiEEENS1_10collective13CollectiveMmaINS1_41MainloopSm100TmaUmmaWarpSpecializedSparseILi9ELi2ELi2ENS5_IJNS4_1CILi2EEENSA_ILi1EEESC_EEEEENS5_IJNSA_ILi256EEENSA_ILi128EEESG_EEENS_12float_e4m3_tENS5_IJNS4_6LayoutINS5_IJiNS5_IJSB_iEEEiEEENS5_IJlNS5_IJSC_SB_EEElEEEEENSJ_INS5_IJNS5_IJSG_iEEESP_iEEENS5_IJNS5_IJSG_NSA_ILi16384EEEEEENS5_IJSC_lEEElEEEEEEEESI_NS5_IJlSC_lEEENS4_8TiledMMAINS4_8MMA_AtomIJNS4_32SM100_MMA_F8F6F4_2x1SM_SS_SPARSEISI_SI_fLi256ELi128ELNS4_4UMMA5MajorE0ELS12_0ELNS11_7ScaleInE0ELS13_0EEEEEENSJ_INS5_IJSC_SC_SC_EEENS5_IJNSA_ILi0EEES17_S17_EEEEENS5_IJNS4_10UnderscoreES1A_S1A_EEEEENS4_18SM100_TMA_2SM_LOADENS4_14ComposedLayoutINS4_7SwizzleILi2ELi4ELi3EEENS4_25smem_sparse_ptr_flag_bitsILi2ELi8EEENSJ_INS5_IJNS5_IJSC_NSA_ILi8EEEEEENS5_IJSB_NSA_ILi64EEEEEEEEENS5_IJNS5_IJS17_SG_EEESM_EEEEEEEvNS4_8identityES1D_NS1E_INS1F_ILi3ELi4ELi3EEENS4_18smem_ptr_flag_bitsILi8EEENSJ_INS5_IJS1J_SG_EEENS5_IJSG_SC_EEEEEEEvS1S_EENS_8epilogue10collective18CollectiveEpilogueINS21_23Sm100TmaWarpSpecializedILi4ELi2ELi32ELb1ELb0EEEJNS5_IJSG_SG_SG_EEENS5_IJNSJ_ISG_SC_EENSJ_INSA_ILi32EEESC_EEEEEfNS5_IJSC_llEEEfS2B_NS21_6fusion15FusionCallbacksIS25_NS2C_17LinearCombinationIffffLNS_15FloatRoundStyleE2EEES26_S2A_JEEENS4_5SM1004TMEM4LOAD26SM100_TMEM_LOAD_32dp32b32xENS4_13SM90_TMA_LOADENS1E_INS1F_ILi2ELi5ELi2EEENS1U_ILi32EEENSJ_INS5_IJS28_NSA_ILi4EEEEEENS5_IJSC_S28_EEEEEEENS4_39AutoVectorizingCopyWithAssumedAlignmentILi128EEENS4_14SM90_TMA_STOREES2T_S2V_S2V_EEEvvEEEEvNT_6ParamsE --------------------------
	.section	.nv.constant0._ZN7cutlass13device_kernelINS_4gemm6kernel13GemmUniversalIN4cute5tupleIJiiiiEEENS1_10collective13CollectiveMmaINS1_41MainloopSm100TmaUmmaWarpSpecializedSparseILi9ELi2ELi2ENS5_IJNS4_1CILi2EEENSA_ILi1EEESC_EEEEENS5_IJNSA_ILi256EEENSA_ILi128EEESG_EEENS_12float_e4m3_tENS5_IJNS4_6LayoutINS5_IJiNS5_IJSB_iEEEiEEENS5_IJlNS5_IJSC_SB_EEElEEEEENSJ_INS5_IJNS5_IJSG_iEEESP_iEEENS5_IJNS5_IJSG_NSA_ILi16384EEEEEENS5_IJSC_lEEElEEEEEEEESI_NS5_IJlSC_lEEENS4_8TiledMMAINS4_8MMA_AtomIJNS4_32SM100_MMA_F8F6F4_2x1SM_SS_SPARSEISI_SI_fLi256ELi128ELNS4_4UMMA5MajorE0ELS12_0ELNS11_7ScaleInE0ELS13_0EEEEEENSJ_INS5_IJSC_SC_SC_EEENS5_IJNSA_ILi0EEES17_S17_EEEEENS5_IJNS4_10UnderscoreES1A_S1A_EEEEENS4_18SM100_TMA_2SM_LOADENS4_14ComposedLayoutINS4_7SwizzleILi2ELi4ELi3EEENS4_25smem_sparse_ptr_flag_bitsILi2ELi8EEENSJ_INS5_IJNS5_IJSC_NSA_ILi8EEEEEENS5_IJSB_NSA_ILi64EEEEEEEEENS5_IJNS5_IJS17_SG_EEESM_EEEEEEEvNS4_8identityES1D_NS1E_INS1F_ILi3ELi4ELi3EEENS4_18smem_ptr_flag_bitsILi8EEENSJ_INS5_IJS1J_SG_EEENS5_IJSG_SC_EEEEEEEvS1S_EENS_8epilogue10collective18CollectiveEpilogueINS21_23Sm100TmaWarpSpecializedILi4ELi2ELi32ELb1ELb0EEEJNS5_IJSG_SG_SG_EEENS5_IJNSJ_ISG_SC_EENSJ_INSA_ILi32EEESC_EEEEEfNS5_IJSC_llEEEfS2B_NS21_6fusion15FusionCallbacksIS25_NS2C_17LinearCombinationIffffLNS_15FloatRoundStyleE2EEES26_S2A_JEEENS4_5SM1004TMEM4LOAD26SM100_TMEM_LOAD_32dp32b32xENS4_13SM90_TMA_LOADENS1E_INS1F_ILi2ELi5ELi2EEENS1U_ILi32EEENSJ_INS5_IJS28_NSA_ILi4EEEEEENS5_IJSC_S28_EEEEEEENS4_39AutoVectorizingCopyWithAssumedAlignmentILi128EEENS4_14SM90_TMA_STOREES2T_S2V_S2V_EEEvvEEEEvNT_6ParamsE,"a",@progbits
	.sectionflags	@""
	.align	4
.nv.constant0._ZN7cutlass13device_kernelINS_4gemm6kernel13GemmUniversalIN4cute5tupleIJiiiiEEENS1_10collective13CollectiveMmaINS1_41MainloopSm100TmaUmmaWarpSpecializedSparseILi9ELi2ELi2ENS5_IJNS4_1CILi2EEENSA_ILi1EEESC_EEEEENS5_IJNSA_ILi256EEENSA_ILi128EEESG_EEENS_12float_e4m3_tENS5_IJNS4_6LayoutINS5_IJiNS5_IJSB_iEEEiEEENS5_IJlNS5_IJSC_SB_EEElEEEEENSJ_INS5_IJNS5_IJSG_iEEESP_iEEENS5_IJNS5_IJSG_NSA_ILi16384EEEEEENS5_IJSC_lEEElEEEEEEEESI_NS5_IJlSC_lEEENS4_8TiledMMAINS4_8MMA_AtomIJNS4_32SM100_MMA_F8F6F4_2x1SM_SS_SPARSEISI_SI_fLi256ELi128ELNS4_4UMMA5MajorE0ELS12_0ELNS11_7ScaleInE0ELS13_0EEEEEENSJ_INS5_IJSC_SC_SC_EEENS5_IJNSA_ILi0EEES17_S17_EEEEENS5_IJNS4_10UnderscoreES1A_S1A_EEEEENS4_18SM100_TMA_2SM_LOADENS4_14ComposedLayoutINS4_7SwizzleILi2ELi4ELi3EEENS4_25smem_sparse_ptr_flag_bitsILi2ELi8EEENSJ_INS5_IJNS5_IJSC_NSA_ILi8EEEEEENS5_IJSB_NSA_ILi64EEEEEEEEENS5_IJNS5_IJS17_SG_EEESM_EEEEEEEvNS4_8identityES1D_NS1E_INS1F_ILi3ELi4ELi3EEENS4_18smem_ptr_flag_bitsILi8EEENSJ_INS5_IJS1J_SG_EEENS5_IJSG_SC_EEEEEEEvS1S_EENS_8epilogue10collective18CollectiveEpilogueINS21_23Sm100TmaWarpSpecializedILi4ELi2ELi32ELb1ELb0EEEJNS5_IJSG_SG_SG_EEENS5_IJNSJ_ISG_SC_EENSJ_INSA_ILi32EEESC_EEEEEfNS5_IJSC_llEEEfS2B_NS21_6fusion15FusionCallbacksIS25_NS2C_17LinearCombinationIffffLNS_15FloatRoundStyleE2EEES26_S2A_JEEENS4_5SM1004TMEM4LOAD26SM100_TMEM_LOAD_32dp32b32xENS4_13SM90_TMA_LOADENS1E_INS1F_ILi2ELi5ELi2EEENS1U_ILi32EEENSJ_INS5_IJS28_NSA_ILi4EEEEEENS5_IJSC_S28_EEEEEEENS4_39AutoVectorizingCopyWithAssumedAlignmentILi128EEENS4_14SM90_TMA_STOREES2T_S2V_S2V_EEEvvEEEEvNT_6ParamsE:
	.zero		3456


//--------------------- SYMBOLS --------------------------

	.type		.nv.reservedSmem.offset0,@object
	.size		.nv.reservedSmem.offset0,0x4
	.type		.nv.reservedSmem.cap,@object
	.size		.nv.reservedSmem.cap,0x4
	.type		__assertfail,@function
